//
// Generated by NVIDIA NVVM Compiler
//
// Compiler Build ID: CL-36424714
// Cuda compilation tools, release 13.0, V13.0.88
// Based on NVVM 20.0.0
//

.version 9.0
.target sm_100
.address_size 64

	// .globl	_Z33nppiCopy_8u_C4R_vectorized_kernelPKhiPhiii

.visible .entry _Z33nppiCopy_8u_C4R_vectorized_kernelPKhiPhiii(
	.param .u64 .ptr .align 1 _Z33nppiCopy_8u_C4R_vectorized_kernelPKhiPhiii_param_0,
	.param .u32 _Z33nppiCopy_8u_C4R_vectorized_kernelPKhiPhiii_param_1,
	.param .u64 .ptr .align 1 _Z33nppiCopy_8u_C4R_vectorized_kernelPKhiPhiii_param_2,
	.param .u32 _Z33nppiCopy_8u_C4R_vectorized_kernelPKhiPhiii_param_3,
	.param .u32 _Z33nppiCopy_8u_C4R_vectorized_kernelPKhiPhiii_param_4,
	.param .u32 _Z33nppiCopy_8u_C4R_vectorized_kernelPKhiPhiii_param_5
)
{
	.reg .pred 	%p<4>;
	.reg .b32 	%r<18>;
	.reg .b64 	%rd<12>;

	ld.param.u64 	%rd1, [_Z33nppiCopy_8u_C4R_vectorized_kernelPKhiPhiii_param_0];
	ld.param.u32 	%r3, [_Z33nppiCopy_8u_C4R_vectorized_kernelPKhiPhiii_param_1];
	ld.param.u64 	%rd2, [_Z33nppiCopy_8u_C4R_vectorized_kernelPKhiPhiii_param_2];
	ld.param.u32 	%r4, [_Z33nppiCopy_8u_C4R_vectorized_kernelPKhiPhiii_param_3];
	ld.param.u32 	%r5, [_Z33nppiCopy_8u_C4R_vectorized_kernelPKhiPhiii_param_4];
	ld.param.u32 	%r6, [_Z33nppiCopy_8u_C4R_vectorized_kernelPKhiPhiii_param_5];
	mov.u32 	%r8, %ctaid.x;
	mov.u32 	%r9, %ntid.x;
	mov.u32 	%r10, %tid.x;
	mad.lo.s32 	%r1, %r8, %r9, %r10;
	mov.u32 	%r11, %ctaid.y;
	mov.u32 	%r12, %ntid.y;
	mov.u32 	%r13, %tid.y;
	mad.lo.s32 	%r14, %r11, %r12, %r13;
	setp.ge.s32 	%p1, %r1, %r5;
	setp.ge.s32 	%p2, %r14, %r6;
	or.pred  	%p3, %p1, %p2;
	@%p3 bra 	$L__BB0_2;
	cvta.to.global.u64 	%rd3, %rd1;
	cvta.to.global.u64 	%rd4, %rd2;
	mul.lo.s32 	%r15, %r3, %r14;
	cvt.s64.s32 	%rd5, %r15;
	add.s64 	%rd6, %rd3, %rd5;
	mul.lo.s32 	%r16, %r4, %r14;
	cvt.s64.s32 	%rd7, %r16;
	add.s64 	%rd8, %rd4, %rd7;
	mul.wide.s32 	%rd9, %r1, 4;
	add.s64 	%rd10, %rd6, %rd9;
	ld.global.u32 	%r17, [%rd10];
	add.s64 	%rd11, %rd8, %rd9;
	st.global.u32 	[%rd11], %r17;
$L__BB0_2:
	ret;

}
	// .globl	_Z15nppiCopy_kernelIhLi1EEvPKT_iPS0_iii
.visible .entry _Z15nppiCopy_kernelIhLi1EEvPKT_iPS0_iii(
	.param .u64 .ptr .align 1 _Z15nppiCopy_kernelIhLi1EEvPKT_iPS0_iii_param_0,
	.param .u32 _Z15nppiCopy_kernelIhLi1EEvPKT_iPS0_iii_param_1,
	.param .u64 .ptr .align 1 _Z15nppiCopy_kernelIhLi1EEvPKT_iPS0_iii_param_2,
	.param .u32 _Z15nppiCopy_kernelIhLi1EEvPKT_iPS0_iii_param_3,
	.param .u32 _Z15nppiCopy_kernelIhLi1EEvPKT_iPS0_iii_param_4,
	.param .u32 _Z15nppiCopy_kernelIhLi1EEvPKT_iPS0_iii_param_5
)
{
	.reg .pred 	%p<4>;
	.reg .b16 	%rs<2>;
	.reg .b32 	%r<17>;
	.reg .b64 	%rd<12>;

	ld.param.u64 	%rd1, [_Z15nppiCopy_kernelIhLi1EEvPKT_iPS0_iii_param_0];
	ld.param.u32 	%r3, [_Z15nppiCopy_kernelIhLi1EEvPKT_iPS0_iii_param_1];
	ld.param.u64 	%rd2, [_Z15nppiCopy_kernelIhLi1EEvPKT_iPS0_iii_param_2];
	ld.param.u32 	%r4, [_Z15nppiCopy_kernelIhLi1EEvPKT_iPS0_iii_param_3];
	ld.param.u32 	%r5, [_Z15nppiCopy_kernelIhLi1EEvPKT_iPS0_iii_param_4];
	ld.param.u32 	%r6, [_Z15nppiCopy_kernelIhLi1EEvPKT_iPS0_iii_param_5];
	mov.u32 	%r8, %ctaid.x;
	mov.u32 	%r9, %ntid.x;
	mov.u32 	%r10, %tid.x;
	mad.lo.s32 	%r1, %r8, %r9, %r10;
	mov.u32 	%r11, %ctaid.y;
	mov.u32 	%r12, %ntid.y;
	mov.u32 	%r13, %tid.y;
	mad.lo.s32 	%r14, %r11, %r12, %r13;
	setp.ge.s32 	%p1, %r1, %r5;
	setp.ge.s32 	%p2, %r14, %r6;
	or.pred  	%p3, %p1, %p2;
	@%p3 bra 	$L__BB1_2;
	cvta.to.global.u64 	%rd3, %rd1;
	cvta.to.global.u64 	%rd4, %rd2;
	mul.lo.s32 	%r15, %r3, %r14;
	cvt.s64.s32 	%rd5, %r15;
	mul.lo.s32 	%r16, %r4, %r14;
	cvt.s64.s32 	%rd6, %r16;
	cvt.s64.s32 	%rd7, %r1;
	add.s64 	%rd8, %rd5, %rd7;
	add.s64 	%rd9, %rd3, %rd8;
	ld.global.u8 	%rs1, [%rd9];
	add.s64 	%rd10, %rd6, %rd7;
	add.s64 	%rd11, %rd4, %rd10;
	st.global.u8 	[%rd11], %rs1;
$L__BB1_2:
	ret;

}
	// .globl	_Z15nppiCopy_kernelIhLi3EEvPKT_iPS0_iii
.visible .entry _Z15nppiCopy_kernelIhLi3EEvPKT_iPS0_iii(
	.param .u64 .ptr .align 1 _Z15nppiCopy_kernelIhLi3EEvPKT_iPS0_iii_param_0,
	.param .u32 _Z15nppiCopy_kernelIhLi3EEvPKT_iPS0_iii_param_1,
	.param .u64 .ptr .align 1 _Z15nppiCopy_kernelIhLi3EEvPKT_iPS0_iii_param_2,
	.param .u32 _Z15nppiCopy_kernelIhLi3EEvPKT_iPS0_iii_param_3,
	.param .u32 _Z15nppiCopy_kernelIhLi3EEvPKT_iPS0_iii_param_4,
	.param .u32 _Z15nppiCopy_kernelIhLi3EEvPKT_iPS0_iii_param_5
)
{
	.reg .pred 	%p<4>;
	.reg .b16 	%rs<4>;
	.reg .b32 	%r<18>;
	.reg .b64 	%rd<12>;

	ld.param.u64 	%rd1, [_Z15nppiCopy_kernelIhLi3EEvPKT_iPS0_iii_param_0];
	ld.param.u32 	%r3, [_Z15nppiCopy_kernelIhLi3EEvPKT_iPS0_iii_param_1];
	ld.param.u64 	%rd2, [_Z15nppiCopy_kernelIhLi3EEvPKT_iPS0_iii_param_2];
	ld.param.u32 	%r4, [_Z15nppiCopy_kernelIhLi3EEvPKT_iPS0_iii_param_3];
	ld.param.u32 	%r5, [_Z15nppiCopy_kernelIhLi3EEvPKT_iPS0_iii_param_4];
	ld.param.u32 	%r6, [_Z15nppiCopy_kernelIhLi3EEvPKT_iPS0_iii_param_5];
	mov.u32 	%r8, %ctaid.x;
	mov.u32 	%r9, %ntid.x;
	mov.u32 	%r10, %tid.x;
	mad.lo.s32 	%r1, %r8, %r9, %r10;
	mov.u32 	%r11, %ctaid.y;
	mov.u32 	%r12, %ntid.y;
	mov.u32 	%r13, %tid.y;
	mad.lo.s32 	%r14, %r11, %r12, %r13;
	setp.ge.s32 	%p1, %r1, %r5;
	setp.ge.s32 	%p2, %r14, %r6;
	or.pred  	%p3, %p1, %p2;
	@%p3 bra 	$L__BB2_2;
	cvta.to.global.u64 	%rd3, %rd1;
	cvta.to.global.u64 	%rd4, %rd2;
	mul.lo.s32 	%r15, %r3, %r14;
	mul.lo.s32 	%r16, %r4, %r14;
	mul.lo.s32 	%r17, %r1, 3;
	cvt.s64.s32 	%rd5, %r16;
	cvt.s64.s32 	%rd6, %r15;
	cvt.s64.s32 	%rd7, %r17;
	add.s64 	%rd8, %rd7, %rd6;
	add.s64 	%rd9, %rd3, %rd8;
	ld.global.u8 	%rs1, [%rd9];
	add.s64 	%rd10, %rd7, %rd5;
	add.s64 	%rd11, %rd4, %rd10;
	st.global.u8 	[%rd11], %rs1;
	ld.global.u8 	%rs2, [%rd9+1];
	st.global.u8 	[%rd11+1], %rs2;
	ld.global.u8 	%rs3, [%rd9+2];
	st.global.u8 	[%rd11+2], %rs3;
$L__BB2_2:
	ret;

}
	// .globl	_Z15nppiCopy_kernelIhLi4EEvPKT_iPS0_iii
.visible .entry _Z15nppiCopy_kernelIhLi4EEvPKT_iPS0_iii(
	.param .u64 .ptr .align 1 _Z15nppiCopy_kernelIhLi4EEvPKT_iPS0_iii_param_0,
	.param .u32 _Z15nppiCopy_kernelIhLi4EEvPKT_iPS0_iii_param_1,
	.param .u64 .ptr .align 1 _Z15nppiCopy_kernelIhLi4EEvPKT_iPS0_iii_param_2,
	.param .u32 _Z15nppiCopy_kernelIhLi4EEvPKT_iPS0_iii_param_3,
	.param .u32 _Z15nppiCopy_kernelIhLi4EEvPKT_iPS0_iii_param_4,
	.param .u32 _Z15nppiCopy_kernelIhLi4EEvPKT_iPS0_iii_param_5
)
{
	.reg .pred 	%p<4>;
	.reg .b16 	%rs<5>;
	.reg .b32 	%r<18>;
	.reg .b64 	%rd<12>;

	ld.param.u64 	%rd1, [_Z15nppiCopy_kernelIhLi4EEvPKT_iPS0_iii_param_0];
	ld.param.u32 	%r3, [_Z15nppiCopy_kernelIhLi4EEvPKT_iPS0_iii_param_1];
	ld.param.u64 	%rd2, [_Z15nppiCopy_kernelIhLi4EEvPKT_iPS0_iii_param_2];
	ld.param.u32 	%r4, [_Z15nppiCopy_kernelIhLi4EEvPKT_iPS0_iii_param_3];
	ld.param.u32 	%r5, [_Z15nppiCopy_kernelIhLi4EEvPKT_iPS0_iii_param_4];
	ld.param.u32 	%r6, [_Z15nppiCopy_kernelIhLi4EEvPKT_iPS0_iii_param_5];
	mov.u32 	%r8, %ctaid.x;
	mov.u32 	%r9, %ntid.x;
	mov.u32 	%r10, %tid.x;
	mad.lo.s32 	%r1, %r8, %r9, %r10;
	mov.u32 	%r11, %ctaid.y;
	mov.u32 	%r12, %ntid.y;
	mov.u32 	%r13, %tid.y;
	mad.lo.s32 	%r14, %r11, %r12, %r13;
	setp.ge.s32 	%p1, %r1, %r5;
	setp.ge.s32 	%p2, %r14, %r6;
	or.pred  	%p3, %p1, %p2;
	@%p3 bra 	$L__BB3_2;
	cvta.to.global.u64 	%rd3, %rd1;
	cvta.to.global.u64 	%rd4, %rd2;
	mul.lo.s32 	%r15, %r3, %r14;
	mul.lo.s32 	%r16, %r4, %r14;
	shl.b32 	%r17, %r1, 2;
	cvt.s64.s32 	%rd5, %r16;
	cvt.s64.s32 	%rd6, %r15;
	cvt.s64.s32 	%rd7, %r17;
	add.s64 	%rd8, %rd7, %rd6;
	add.s64 	%rd9, %rd3, %rd8;
	ld.global.u8 	%rs1, [%rd9];
	add.s64 	%rd10, %rd7, %rd5;
	add.s64 	%rd11, %rd4, %rd10;
	st.global.u8 	[%rd11], %rs1;
	ld.global.u8 	%rs2, [%rd9+1];
	st.global.u8 	[%rd11+1], %rs2;
	ld.global.u8 	%rs3, [%rd9+2];
	st.global.u8 	[%rd11+2], %rs3;
	ld.global.u8 	%rs4, [%rd9+3];
	st.global.u8 	[%rd11+3], %rs4;
$L__BB3_2:
	ret;

}
	// .globl	_Z15nppiCopy_kernelItLi1EEvPKT_iPS0_iii
.visible .entry _Z15nppiCopy_kernelItLi1EEvPKT_iPS0_iii(
	.param .u64 .ptr .align 1 _Z15nppiCopy_kernelItLi1EEvPKT_iPS0_iii_param_0,
	.param .u32 _Z15nppiCopy_kernelItLi1EEvPKT_iPS0_iii_param_1,
	.param .u64 .ptr .align 1 _Z15nppiCopy_kernelItLi1EEvPKT_iPS0_iii_param_2,
	.param .u32 _Z15nppiCopy_kernelItLi1EEvPKT_iPS0_iii_param_3,
	.param .u32 _Z15nppiCopy_kernelItLi1EEvPKT_iPS0_iii_param_4,
	.param .u32 _Z15nppiCopy_kernelItLi1EEvPKT_iPS0_iii_param_5
)
{
	.reg .pred 	%p<4>;
	.reg .b16 	%rs<2>;
	.reg .b32 	%r<17>;
	.reg .b64 	%rd<12>;

	ld.param.u64 	%rd1, [_Z15nppiCopy_kernelItLi1EEvPKT_iPS0_iii_param_0];
	ld.param.u32 	%r3, [_Z15nppiCopy_kernelItLi1EEvPKT_iPS0_iii_param_1];
	ld.param.u64 	%rd2, [_Z15nppiCopy_kernelItLi1EEvPKT_iPS0_iii_param_2];
	ld.param.u32 	%r4, [_Z15nppiCopy_kernelItLi1EEvPKT_iPS0_iii_param_3];
	ld.param.u32 	%r5, [_Z15nppiCopy_kernelItLi1EEvPKT_iPS0_iii_param_4];
	ld.param.u32 	%r6, [_Z15nppiCopy_kernelItLi1EEvPKT_iPS0_iii_param_5];
	mov.u32 	%r8, %ctaid.x;
	mov.u32 	%r9, %ntid.x;
	mov.u32 	%r10, %tid.x;
	mad.lo.s32 	%r1, %r8, %r9, %r10;
	mov.u32 	%r11, %ctaid.y;
	mov.u32 	%r12, %ntid.y;
	mov.u32 	%r13, %tid.y;
	mad.lo.s32 	%r14, %r11, %r12, %r13;
	setp.ge.s32 	%p1, %r1, %r5;
	setp.ge.s32 	%p2, %r14, %r6;
	or.pred  	%p3, %p1, %p2;
	@%p3 bra 	$L__BB4_2;
	cvta.to.global.u64 	%rd3, %rd1;
	cvta.to.global.u64 	%rd4, %rd2;
	mul.lo.s32 	%r15, %r3, %r14;
	cvt.s64.s32 	%rd5, %r15;
	add.s64 	%rd6, %rd3, %rd5;
	mul.lo.s32 	%r16, %r4, %r14;
	cvt.s64.s32 	%rd7, %r16;
	add.s64 	%rd8, %rd4, %rd7;
	mul.wide.s32 	%rd9, %r1, 2;
	add.s64 	%rd10, %rd6, %rd9;
	ld.global.u16 	%rs1, [%rd10];
	add.s64 	%rd11, %rd8, %rd9;
	st.global.u16 	[%rd11], %rs1;
$L__BB4_2:
	ret;

}
	// .globl	_Z15nppiCopy_kernelItLi3EEvPKT_iPS0_iii
.visible .entry _Z15nppiCopy_kernelItLi3EEvPKT_iPS0_iii(
	.param .u64 .ptr .align 1 _Z15nppiCopy_kernelItLi3EEvPKT_iPS0_iii_param_0,
	.param .u32 _Z15nppiCopy_kernelItLi3EEvPKT_iPS0_iii_param_1,
	.param .u64 .ptr .align 1 _Z15nppiCopy_kernelItLi3EEvPKT_iPS0_iii_param_2,
	.param .u32 _Z15nppiCopy_kernelItLi3EEvPKT_iPS0_iii_param_3,
	.param .u32 _Z15nppiCopy_kernelItLi3EEvPKT_iPS0_iii_param_4,
	.param .u32 _Z15nppiCopy_kernelItLi3EEvPKT_iPS0_iii_param_5
)
{
	.reg .pred 	%p<4>;
	.reg .b16 	%rs<4>;
	.reg .b32 	%r<18>;
	.reg .b64 	%rd<12>;

	ld.param.u64 	%rd1, [_Z15nppiCopy_kernelItLi3EEvPKT_iPS0_iii_param_0];
	ld.param.u32 	%r3, [_Z15nppiCopy_kernelItLi3EEvPKT_iPS0_iii_param_1];
	ld.param.u64 	%rd2, [_Z15nppiCopy_kernelItLi3EEvPKT_iPS0_iii_param_2];
	ld.param.u32 	%r4, [_Z15nppiCopy_kernelItLi3EEvPKT_iPS0_iii_param_3];
	ld.param.u32 	%r5, [_Z15nppiCopy_kernelItLi3EEvPKT_iPS0_iii_param_4];
	ld.param.u32 	%r6, [_Z15nppiCopy_kernelItLi3EEvPKT_iPS0_iii_param_5];
	mov.u32 	%r8, %ctaid.x;
	mov.u32 	%r9, %ntid.x;
	mov.u32 	%r10, %tid.x;
	mad.lo.s32 	%r1, %r8, %r9, %r10;
	mov.u32 	%r11, %ctaid.y;
	mov.u32 	%r12, %ntid.y;
	mov.u32 	%r13, %tid.y;
	mad.lo.s32 	%r14, %r11, %r12, %r13;
	setp.ge.s32 	%p1, %r1, %r5;
	setp.ge.s32 	%p2, %r14, %r6;
	or.pred  	%p3, %p1, %p2;
	@%p3 bra 	$L__BB5_2;
	cvta.to.global.u64 	%rd3, %rd1;
	cvta.to.global.u64 	%rd4, %rd2;
	mul.lo.s32 	%r15, %r3, %r14;
	cvt.s64.s32 	%rd5, %r15;
	add.s64 	%rd6, %rd3, %rd5;
	mul.lo.s32 	%r16, %r4, %r14;
	cvt.s64.s32 	%rd7, %r16;
	add.s64 	%rd8, %rd4, %rd7;
	mul.lo.s32 	%r17, %r1, 3;
	mul.wide.s32 	%rd9, %r17, 2;
	add.s64 	%rd10, %rd6, %rd9;
	ld.global.u16 	%rs1, [%rd10];
	add.s64 	%rd11, %rd8, %rd9;
	st.global.u16 	[%rd11], %rs1;
	ld.global.u16 	%rs2, [%rd10+2];
	st.global.u16 	[%rd11+2], %rs2;
	ld.global.u16 	%rs3, [%rd10+4];
	st.global.u16 	[%rd11+4], %rs3;
$L__BB5_2:
	ret;

}
	// .globl	_Z15nppiCopy_kernelItLi4EEvPKT_iPS0_iii
.visible .entry _Z15nppiCopy_kernelItLi4EEvPKT_iPS0_iii(
	.param .u64 .ptr .align 1 _Z15nppiCopy_kernelItLi4EEvPKT_iPS0_iii_param_0,
	.param .u32 _Z15nppiCopy_kernelItLi4EEvPKT_iPS0_iii_param_1,
	.param .u64 .ptr .align 1 _Z15nppiCopy_kernelItLi4EEvPKT_iPS0_iii_param_2,
	.param .u32 _Z15nppiCopy_kernelItLi4EEvPKT_iPS0_iii_param_3,
	.param .u32 _Z15nppiCopy_kernelItLi4EEvPKT_iPS0_iii_param_4,
	.param .u32 _Z15nppiCopy_kernelItLi4EEvPKT_iPS0_iii_param_5
)
{
	.reg .pred 	%p<4>;
	.reg .b16 	%rs<5>;
	.reg .b32 	%r<18>;
	.reg .b64 	%rd<12>;

	ld.param.u64 	%rd1, [_Z15nppiCopy_kernelItLi4EEvPKT_iPS0_iii_param_0];
	ld.param.u32 	%r3, [_Z15nppiCopy_kernelItLi4EEvPKT_iPS0_iii_param_1];
	ld.param.u64 	%rd2, [_Z15nppiCopy_kernelItLi4EEvPKT_iPS0_iii_param_2];
	ld.param.u32 	%r4, [_Z15nppiCopy_kernelItLi4EEvPKT_iPS0_iii_param_3];
	ld.param.u32 	%r5, [_Z15nppiCopy_kernelItLi4EEvPKT_iPS0_iii_param_4];
	ld.param.u32 	%r6, [_Z15nppiCopy_kernelItLi4EEvPKT_iPS0_iii_param_5];
	mov.u32 	%r8, %ctaid.x;
	mov.u32 	%r9, %ntid.x;
	mov.u32 	%r10, %tid.x;
	mad.lo.s32 	%r1, %r8, %r9, %r10;
	mov.u32 	%r11, %ctaid.y;
	mov.u32 	%r12, %ntid.y;
	mov.u32 	%r13, %tid.y;
	mad.lo.s32 	%r14, %r11, %r12, %r13;
	setp.ge.s32 	%p1, %r1, %r5;
	setp.ge.s32 	%p2, %r14, %r6;
	or.pred  	%p3, %p1, %p2;
	@%p3 bra 	$L__BB6_2;
	cvta.to.global.u64 	%rd3, %rd1;
	cvta.to.global.u64 	%rd4, %rd2;
	mul.lo.s32 	%r15, %r3, %r14;
	cvt.s64.s32 	%rd5, %r15;
	add.s64 	%rd6, %rd3, %rd5;
	mul.lo.s32 	%r16, %r4, %r14;
	cvt.s64.s32 	%rd7, %r16;
	add.s64 	%rd8, %rd4, %rd7;
	shl.b32 	%r17, %r1, 2;
	mul.wide.s32 	%rd9, %r17, 2;
	add.s64 	%rd10, %rd6, %rd9;
	ld.global.u16 	%rs1, [%rd10];
	add.s64 	%rd11, %rd8, %rd9;
	st.global.u16 	[%rd11], %rs1;
	ld.global.u16 	%rs2, [%rd10+2];
	st.global.u16 	[%rd11+2], %rs2;
	ld.global.u16 	%rs3, [%rd10+4];
	st.global.u16 	[%rd11+4], %rs3;
	ld.global.u16 	%rs4, [%rd10+6];
	st.global.u16 	[%rd11+6], %rs4;
$L__BB6_2:
	ret;

}
	// .globl	_Z15nppiCopy_kernelIsLi1EEvPKT_iPS0_iii
.visible .entry _Z15nppiCopy_kernelIsLi1EEvPKT_iPS0_iii(
	.param .u64 .ptr .align 1 _Z15nppiCopy_kernelIsLi1EEvPKT_iPS0_iii_param_0,
	.param .u32 _Z15nppiCopy_kernelIsLi1EEvPKT_iPS0_iii_param_1,
	.param .u64 .ptr .align 1 _Z15nppiCopy_kernelIsLi1EEvPKT_iPS0_iii_param_2,
	.param .u32 _Z15nppiCopy_kernelIsLi1EEvPKT_iPS0_iii_param_3,
	.param .u32 _Z15nppiCopy_kernelIsLi1EEvPKT_iPS0_iii_param_4,
	.param .u32 _Z15nppiCopy_kernelIsLi1EEvPKT_iPS0_iii_param_5
)
{
	.reg .pred 	%p<4>;
	.reg .b16 	%rs<2>;
	.reg .b32 	%r<17>;
	.reg .b64 	%rd<12>;

	ld.param.u64 	%rd1, [_Z15nppiCopy_kernelIsLi1EEvPKT_iPS0_iii_param_0];
	ld.param.u32 	%r3, [_Z15nppiCopy_kernelIsLi1EEvPKT_iPS0_iii_param_1];
	ld.param.u64 	%rd2, [_Z15nppiCopy_kernelIsLi1EEvPKT_iPS0_iii_param_2];
	ld.param.u32 	%r4, [_Z15nppiCopy_kernelIsLi1EEvPKT_iPS0_iii_param_3];
	ld.param.u32 	%r5, [_Z15nppiCopy_kernelIsLi1EEvPKT_iPS0_iii_param_4];
	ld.param.u32 	%r6, [_Z15nppiCopy_kernelIsLi1EEvPKT_iPS0_iii_param_5];
	mov.u32 	%r8, %ctaid.x;
	mov.u32 	%r9, %ntid.x;
	mov.u32 	%r10, %tid.x;
	mad.lo.s32 	%r1, %r8, %r9, %r10;
	mov.u32 	%r11, %ctaid.y;
	mov.u32 	%r12, %ntid.y;
	mov.u32 	%r13, %tid.y;
	mad.lo.s32 	%r14, %r11, %r12, %r13;
	setp.ge.s32 	%p1, %r1, %r5;
	setp.ge.s32 	%p2, %r14, %r6;
	or.pred  	%p3, %p1, %p2;
	@%p3 bra 	$L__BB7_2;
	cvta.to.global.u64 	%rd3, %rd1;
	cvta.to.global.u64 	%rd4, %rd2;
	mul.lo.s32 	%r15, %r3, %r14;
	cvt.s64.s32 	%rd5, %r15;
	add.s64 	%rd6, %rd3, %rd5;
	mul.lo.s32 	%r16, %r4, %r14;
	cvt.s64.s32 	%rd7, %r16;
	add.s64 	%rd8, %rd4, %rd7;
	mul.wide.s32 	%rd9, %r1, 2;
	add.s64 	%rd10, %rd6, %rd9;
	ld.global.u16 	%rs1, [%rd10];
	add.s64 	%rd11, %rd8, %rd9;
	st.global.u16 	[%rd11], %rs1;
$L__BB7_2:
	ret;

}
	// .globl	_Z15nppiCopy_kernelIsLi3EEvPKT_iPS0_iii
.visible .entry _Z15nppiCopy_kernelIsLi3EEvPKT_iPS0_iii(
	.param .u64 .ptr .align 1 _Z15nppiCopy_kernelIsLi3EEvPKT_iPS0_iii_param_0,
	.param .u32 _Z15nppiCopy_kernelIsLi3EEvPKT_iPS0_iii_param_1,
	.param .u64 .ptr .align 1 _Z15nppiCopy_kernelIsLi3EEvPKT_iPS0_iii_param_2,
	.param .u32 _Z15nppiCopy_kernelIsLi3EEvPKT_iPS0_iii_param_3,
	.param .u32 _Z15nppiCopy_kernelIsLi3EEvPKT_iPS0_iii_param_4,
	.param .u32 _Z15nppiCopy_kernelIsLi3EEvPKT_iPS0_iii_param_5
)
{
	.reg .pred 	%p<4>;
	.reg .b16 	%rs<4>;
	.reg .b32 	%r<18>;
	.reg .b64 	%rd<12>;

	ld.param.u64 	%rd1, [_Z15nppiCopy_kernelIsLi3EEvPKT_iPS0_iii_param_0];
	ld.param.u32 	%r3, [_Z15nppiCopy_kernelIsLi3EEvPKT_iPS0_iii_param_1];
	ld.param.u64 	%rd2, [_Z15nppiCopy_kernelIsLi3EEvPKT_iPS0_iii_param_2];
	ld.param.u32 	%r4, [_Z15nppiCopy_kernelIsLi3EEvPKT_iPS0_iii_param_3];
	ld.param.u32 	%r5, [_Z15nppiCopy_kernelIsLi3EEvPKT_iPS0_iii_param_4];
	ld.param.u32 	%r6, [_Z15nppiCopy_kernelIsLi3EEvPKT_iPS0_iii_param_5];
	mov.u32 	%r8, %ctaid.x;
	mov.u32 	%r9, %ntid.x;
	mov.u32 	%r10, %tid.x;
	mad.lo.s32 	%r1, %r8, %r9, %r10;
	mov.u32 	%r11, %ctaid.y;
	mov.u32 	%r12, %ntid.y;
	mov.u32 	%r13, %tid.y;
	mad.lo.s32 	%r14, %r11, %r12, %r13;
	setp.ge.s32 	%p1, %r1, %r5;
	setp.ge.s32 	%p2, %r14, %r6;
	or.pred  	%p3, %p1, %p2;
	@%p3 bra 	$L__BB8_2;
	cvta.to.global.u64 	%rd3, %rd1;
	cvta.to.global.u64 	%rd4, %rd2;
	mul.lo.s32 	%r15, %r3, %r14;
	cvt.s64.s32 	%rd5, %r15;
	add.s64 	%rd6, %rd3, %rd5;
	mul.lo.s32 	%r16, %r4, %r14;
	cvt.s64.s32 	%rd7, %r16;
	add.s64 	%rd8, %rd4, %rd7;
	mul.lo.s32 	%r17, %r1, 3;
	mul.wide.s32 	%rd9, %r17, 2;
	add.s64 	%rd10, %rd6, %rd9;
	ld.global.u16 	%rs1, [%rd10];
	add.s64 	%rd11, %rd8, %rd9;
	st.global.u16 	[%rd11], %rs1;
	ld.global.u16 	%rs2, [%rd10+2];
	st.global.u16 	[%rd11+2], %rs2;
	ld.global.u16 	%rs3, [%rd10+4];
	st.global.u16 	[%rd11+4], %rs3;
$L__BB8_2:
	ret;

}
	// .globl	_Z15nppiCopy_kernelIsLi4EEvPKT_iPS0_iii
.visible .entry _Z15nppiCopy_kernelIsLi4EEvPKT_iPS0_iii(
	.param .u64 .ptr .align 1 _Z15nppiCopy_kernelIsLi4EEvPKT_iPS0_iii_param_0,
	.param .u32 _Z15nppiCopy_kernelIsLi4EEvPKT_iPS0_iii_param_1,
	.param .u64 .ptr .align 1 _Z15nppiCopy_kernelIsLi4EEvPKT_iPS0_iii_param_2,
	.param .u32 _Z15nppiCopy_kernelIsLi4EEvPKT_iPS0_iii_param_3,
	.param .u32 _Z15nppiCopy_kernelIsLi4EEvPKT_iPS0_iii_param_4,
	.param .u32 _Z15nppiCopy_kernelIsLi4EEvPKT_iPS0_iii_param_5
)
{
	.reg .pred 	%p<4>;
	.reg .b16 	%rs<5>;
	.reg .b32 	%r<18>;
	.reg .b64 	%rd<12>;

	ld.param.u64 	%rd1, [_Z15nppiCopy_kernelIsLi4EEvPKT_iPS0_iii_param_0];
	ld.param.u32 	%r3, [_Z15nppiCopy_kernelIsLi4EEvPKT_iPS0_iii_param_1];
	ld.param.u64 	%rd2, [_Z15nppiCopy_kernelIsLi4EEvPKT_iPS0_iii_param_2];
	ld.param.u32 	%r4, [_Z15nppiCopy_kernelIsLi4EEvPKT_iPS0_iii_param_3];
	ld.param.u32 	%r5, [_Z15nppiCopy_kernelIsLi4EEvPKT_iPS0_iii_param_4];
	ld.param.u32 	%r6, [_Z15nppiCopy_kernelIsLi4EEvPKT_iPS0_iii_param_5];
	mov.u32 	%r8, %ctaid.x;
	mov.u32 	%r9, %ntid.x;
	mov.u32 	%r10, %tid.x;
	mad.lo.s32 	%r1, %r8, %r9, %r10;
	mov.u32 	%r11, %ctaid.y;
	mov.u32 	%r12, %ntid.y;
	mov.u32 	%r13, %tid.y;
	mad.lo.s32 	%r14, %r11, %r12, %r13;
	setp.ge.s32 	%p1, %r1, %r5;
	setp.ge.s32 	%p2, %r14, %r6;
	or.pred  	%p3, %p1, %p2;
	@%p3 bra 	$L__BB9_2;
	cvta.to.global.u64 	%rd3, %rd1;
	cvta.to.global.u64 	%rd4, %rd2;
	mul.lo.s32 	%r15, %r3, %r14;
	cvt.s64.s32 	%rd5, %r15;
	add.s64 	%rd6, %rd3, %rd5;
	mul.lo.s32 	%r16, %r4, %r14;
	cvt.s64.s32 	%rd7, %r16;
	add.s64 	%rd8, %rd4, %rd7;
	shl.b32 	%r17, %r1, 2;
	mul.wide.s32 	%rd9, %r17, 2;
	add.s64 	%rd10, %rd6, %rd9;
	ld.global.u16 	%rs1, [%rd10];
	add.s64 	%rd11, %rd8, %rd9;
	st.global.u16 	[%rd11], %rs1;
	ld.global.u16 	%rs2, [%rd10+2];
	st.global.u16 	[%rd11+2], %rs2;
	ld.global.u16 	%rs3, [%rd10+4];
	st.global.u16 	[%rd11+4], %rs3;
	ld.global.u16 	%rs4, [%rd10+6];
	st.global.u16 	[%rd11+6], %rs4;
$L__BB9_2:
	ret;

}
	// .globl	_Z15nppiCopy_kernelIiLi1EEvPKT_iPS0_iii
.visible .entry _Z15nppiCopy_kernelIiLi1EEvPKT_iPS0_iii(
	.param .u64 .ptr .align 1 _Z15nppiCopy_kernelIiLi1EEvPKT_iPS0_iii_param_0,
	.param .u32 _Z15nppiCopy_kernelIiLi1EEvPKT_iPS0_iii_param_1,
	.param .u64 .ptr .align 1 _Z15nppiCopy_kernelIiLi1EEvPKT_iPS0_iii_param_2,
	.param .u32 _Z15nppiCopy_kernelIiLi1EEvPKT_iPS0_iii_param_3,
	.param .u32 _Z15nppiCopy_kernelIiLi1EEvPKT_iPS0_iii_param_4,
	.param .u32 _Z15nppiCopy_kernelIiLi1EEvPKT_iPS0_iii_param_5
)
{
	.reg .pred 	%p<4>;
	.reg .b32 	%r<18>;
	.reg .b64 	%rd<12>;

	ld.param.u64 	%rd1, [_Z15nppiCopy_kernelIiLi1EEvPKT_iPS0_iii_param_0];
	ld.param.u32 	%r3, [_Z15nppiCopy_kernelIiLi1EEvPKT_iPS0_iii_param_1];
	ld.param.u64 	%rd2, [_Z15nppiCopy_kernelIiLi1EEvPKT_iPS0_iii_param_2];
	ld.param.u32 	%r4, [_Z15nppiCopy_kernelIiLi1EEvPKT_iPS0_iii_param_3];
	ld.param.u32 	%r5, [_Z15nppiCopy_kernelIiLi1EEvPKT_iPS0_iii_param_4];
	ld.param.u32 	%r6, [_Z15nppiCopy_kernelIiLi1EEvPKT_iPS0_iii_param_5];
	mov.u32 	%r8, %ctaid.x;
	mov.u32 	%r9, %ntid.x;
	mov.u32 	%r10, %tid.x;
	mad.lo.s32 	%r1, %r8, %r9, %r10;
	mov.u32 	%r11, %ctaid.y;
	mov.u32 	%r12, %ntid.y;
	mov.u32 	%r13, %tid.y;
	mad.lo.s32 	%r14, %r11, %r12, %r13;
	setp.ge.s32 	%p1, %r1, %r5;
	setp.ge.s32 	%p2, %r14, %r6;
	or.pred  	%p3, %p1, %p2;
	@%p3 bra 	$L__BB10_2;
	cvta.to.global.u64 	%rd3, %rd1;
	cvta.to.global.u64 	%rd4, %rd2;
	mul.lo.s32 	%r15, %r3, %r14;
	cvt.s64.s32 	%rd5, %r15;
	add.s64 	%rd6, %rd3, %rd5;
	mul.lo.s32 	%r16, %r4, %r14;
	cvt.s64.s32 	%rd7, %r16;
	add.s64 	%rd8, %rd4, %rd7;
	mul.wide.s32 	%rd9, %r1, 4;
	add.s64 	%rd10, %rd6, %rd9;
	ld.global.u32 	%r17, [%rd10];
	add.s64 	%rd11, %rd8, %rd9;
	st.global.u32 	[%rd11], %r17;
$L__BB10_2:
	ret;

}
	// .globl	_Z15nppiCopy_kernelIiLi3EEvPKT_iPS0_iii
.visible .entry _Z15nppiCopy_kernelIiLi3EEvPKT_iPS0_iii(
	.param .u64 .ptr .align 1 _Z15nppiCopy_kernelIiLi3EEvPKT_iPS0_iii_param_0,
	.param .u32 _Z15nppiCopy_kernelIiLi3EEvPKT_iPS0_iii_param_1,
	.param .u64 .ptr .align 1 _Z15nppiCopy_kernelIiLi3EEvPKT_iPS0_iii_param_2,
	.param .u32 _Z15nppiCopy_kernelIiLi3EEvPKT_iPS0_iii_param_3,
	.param .u32 _Z15nppiCopy_kernelIiLi3EEvPKT_iPS0_iii_param_4,
	.param .u32 _Z15nppiCopy_kernelIiLi3EEvPKT_iPS0_iii_param_5
)
{
	.reg .pred 	%p<4>;
	.reg .b32 	%r<21>;
	.reg .b64 	%rd<12>;

	ld.param.u64 	%rd1, [_Z15nppiCopy_kernelIiLi3EEvPKT_iPS0_iii_param_0];
	ld.param.u32 	%r3, [_Z15nppiCopy_kernelIiLi3EEvPKT_iPS0_iii_param_1];
	ld.param.u64 	%rd2, [_Z15nppiCopy_kernelIiLi3EEvPKT_iPS0_iii_param_2];
	ld.param.u32 	%r4, [_Z15nppiCopy_kernelIiLi3EEvPKT_iPS0_iii_param_3];
	ld.param.u32 	%r5, [_Z15nppiCopy_kernelIiLi3EEvPKT_iPS0_iii_param_4];
	ld.param.u32 	%r6, [_Z15nppiCopy_kernelIiLi3EEvPKT_iPS0_iii_param_5];
	mov.u32 	%r8, %ctaid.x;
	mov.u32 	%r9, %ntid.x;
	mov.u32 	%r10, %tid.x;
	mad.lo.s32 	%r1, %r8, %r9, %r10;
	mov.u32 	%r11, %ctaid.y;
	mov.u32 	%r12, %ntid.y;
	mov.u32 	%r13, %tid.y;
	mad.lo.s32 	%r14, %r11, %r12, %r13;
	setp.ge.s32 	%p1, %r1, %r5;
	setp.ge.s32 	%p2, %r14, %r6;
	or.pred  	%p3, %p1, %p2;
	@%p3 bra 	$L__BB11_2;
	cvta.to.global.u64 	%rd3, %rd1;
	cvta.to.global.u64 	%rd4, %rd2;
	mul.lo.s32 	%r15, %r3, %r14;
	cvt.s64.s32 	%rd5, %r15;
	add.s64 	%rd6, %rd3, %rd5;
	mul.lo.s32 	%r16, %r4, %r14;
	cvt.s64.s32 	%rd7, %r16;
	add.s64 	%rd8, %rd4, %rd7;
	mul.lo.s32 	%r17, %r1, 3;
	mul.wide.s32 	%rd9, %r17, 4;
	add.s64 	%rd10, %rd6, %rd9;
	ld.global.u32 	%r18, [%rd10];
	add.s64 	%rd11, %rd8, %rd9;
	st.global.u32 	[%rd11], %r18;
	ld.global.u32 	%r19, [%rd10+4];
	st.global.u32 	[%rd11+4], %r19;
	ld.global.u32 	%r20, [%rd10+8];
	st.global.u32 	[%rd11+8], %r20;
$L__BB11_2:
	ret;

}
	// .globl	_Z15nppiCopy_kernelIiLi4EEvPKT_iPS0_iii
.visible .entry _Z15nppiCopy_kernelIiLi4EEvPKT_iPS0_iii(
	.param .u64 .ptr .align 1 _Z15nppiCopy_kernelIiLi4EEvPKT_iPS0_iii_param_0,
	.param .u32 _Z15nppiCopy_kernelIiLi4EEvPKT_iPS0_iii_param_1,
	.param .u64 .ptr .align 1 _Z15nppiCopy_kernelIiLi4EEvPKT_iPS0_iii_param_2,
	.param .u32 _Z15nppiCopy_kernelIiLi4EEvPKT_iPS0_iii_param_3,
	.param .u32 _Z15nppiCopy_kernelIiLi4EEvPKT_iPS0_iii_param_4,
	.param .u32 _Z15nppiCopy_kernelIiLi4EEvPKT_iPS0_iii_param_5
)
{
	.reg .pred 	%p<4>;
	.reg .b32 	%r<22>;
	.reg .b64 	%rd<12>;

	ld.param.u64 	%rd1, [_Z15nppiCopy_kernelIiLi4EEvPKT_iPS0_iii_param_0];
	ld.param.u32 	%r3, [_Z15nppiCopy_kernelIiLi4EEvPKT_iPS0_iii_param_1];
	ld.param.u64 	%rd2, [_Z15nppiCopy_kernelIiLi4EEvPKT_iPS0_iii_param_2];
	ld.param.u32 	%r4, [_Z15nppiCopy_kernelIiLi4EEvPKT_iPS0_iii_param_3];
	ld.param.u32 	%r5, [_Z15nppiCopy_kernelIiLi4EEvPKT_iPS0_iii_param_4];
	ld.param.u32 	%r6, [_Z15nppiCopy_kernelIiLi4EEvPKT_iPS0_iii_param_5];
	mov.u32 	%r8, %ctaid.x;
	mov.u32 	%r9, %ntid.x;
	mov.u32 	%r10, %tid.x;
	mad.lo.s32 	%r1, %r8, %r9, %r10;
	mov.u32 	%r11, %ctaid.y;
	mov.u32 	%r12, %ntid.y;
	mov.u32 	%r13, %tid.y;
	mad.lo.s32 	%r14, %r11, %r12, %r13;
	setp.ge.s32 	%p1, %r1, %r5;
	setp.ge.s32 	%p2, %r14, %r6;
	or.pred  	%p3, %p1, %p2;
	@%p3 bra 	$L__BB12_2;
	cvta.to.global.u64 	%rd3, %rd1;
	cvta.to.global.u64 	%rd4, %rd2;
	mul.lo.s32 	%r15, %r3, %r14;
	cvt.s64.s32 	%rd5, %r15;
	add.s64 	%rd6, %rd3, %rd5;
	mul.lo.s32 	%r16, %r4, %r14;
	cvt.s64.s32 	%rd7, %r16;
	add.s64 	%rd8, %rd4, %rd7;
	shl.b32 	%r17, %r1, 2;
	mul.wide.s32 	%rd9, %r17, 4;
	add.s64 	%rd10, %rd6, %rd9;
	ld.global.u32 	%r18, [%rd10];
	add.s64 	%rd11, %rd8, %rd9;
	st.global.u32 	[%rd11], %r18;
	ld.global.u32 	%r19, [%rd10+4];
	st.global.u32 	[%rd11+4], %r19;
	ld.global.u32 	%r20, [%rd10+8];
	st.global.u32 	[%rd11+8], %r20;
	ld.global.u32 	%r21, [%rd10+12];
	st.global.u32 	[%rd11+12], %r21;
$L__BB12_2:
	ret;

}
	// .globl	_Z15nppiCopy_kernelIfLi1EEvPKT_iPS0_iii
.visible .entry _Z15nppiCopy_kernelIfLi1EEvPKT_iPS0_iii(
	.param .u64 .ptr .align 1 _Z15nppiCopy_kernelIfLi1EEvPKT_iPS0_iii_param_0,
	.param .u32 _Z15nppiCopy_kernelIfLi1EEvPKT_iPS0_iii_param_1,
	.param .u64 .ptr .align 1 _Z15nppiCopy_kernelIfLi1EEvPKT_iPS0_iii_param_2,
	.param .u32 _Z15nppiCopy_kernelIfLi1EEvPKT_iPS0_iii_param_3,
	.param .u32 _Z15nppiCopy_kernelIfLi1EEvPKT_iPS0_iii_param_4,
	.param .u32 _Z15nppiCopy_kernelIfLi1EEvPKT_iPS0_iii_param_5
)
{
	.reg .pred 	%p<4>;
	.reg .b32 	%r<17>;
	.reg .b32 	%f<2>;
	.reg .b64 	%rd<12>;

	ld.param.u64 	%rd1, [_Z15nppiCopy_kernelIfLi1EEvPKT_iPS0_iii_param_0];
	ld.param.u32 	%r3, [_Z15nppiCopy_kernelIfLi1EEvPKT_iPS0_iii_param_1];
	ld.param.u64 	%rd2, [_Z15nppiCopy_kernelIfLi1EEvPKT_iPS0_iii_param_2];
	ld.param.u32 	%r4, [_Z15nppiCopy_kernelIfLi1EEvPKT_iPS0_iii_param_3];
	ld.param.u32 	%r5, [_Z15nppiCopy_kernelIfLi1EEvPKT_iPS0_iii_param_4];
	ld.param.u32 	%r6, [_Z15nppiCopy_kernelIfLi1EEvPKT_iPS0_iii_param_5];
	mov.u32 	%r8, %ctaid.x;
	mov.u32 	%r9, %ntid.x;
	mov.u32 	%r10, %tid.x;
	mad.lo.s32 	%r1, %r8, %r9, %r10;
	mov.u32 	%r11, %ctaid.y;
	mov.u32 	%r12, %ntid.y;
	mov.u32 	%r13, %tid.y;
	mad.lo.s32 	%r14, %r11, %r12, %r13;
	setp.ge.s32 	%p1, %r1, %r5;
	setp.ge.s32 	%p2, %r14, %r6;
	or.pred  	%p3, %p1, %p2;
	@%p3 bra 	$L__BB13_2;
	cvta.to.global.u64 	%rd3, %rd1;
	cvta.to.global.u64 	%rd4, %rd2;
	mul.lo.s32 	%r15, %r3, %r14;
	cvt.s64.s32 	%rd5, %r15;
	add.s64 	%rd6, %rd3, %rd5;
	mul.lo.s32 	%r16, %r4, %r14;
	cvt.s64.s32 	%rd7, %r16;
	add.s64 	%rd8, %rd4, %rd7;
	mul.wide.s32 	%rd9, %r1, 4;
	add.s64 	%rd10, %rd6, %rd9;
	ld.global.f32 	%f1, [%rd10];
	add.s64 	%rd11, %rd8, %rd9;
	st.global.f32 	[%rd11], %f1;
$L__BB13_2:
	ret;

}
	// .globl	_Z15nppiCopy_kernelIfLi3EEvPKT_iPS0_iii
.visible .entry _Z15nppiCopy_kernelIfLi3EEvPKT_iPS0_iii(
	.param .u64 .ptr .align 1 _Z15nppiCopy_kernelIfLi3EEvPKT_iPS0_iii_param_0,
	.param .u32 _Z15nppiCopy_kernelIfLi3EEvPKT_iPS0_iii_param_1,
	.param .u64 .ptr .align 1 _Z15nppiCopy_kernelIfLi3EEvPKT_iPS0_iii_param_2,
	.param .u32 _Z15nppiCopy_kernelIfLi3EEvPKT_iPS0_iii_param_3,
	.param .u32 _Z15nppiCopy_kernelIfLi3EEvPKT_iPS0_iii_param_4,
	.param .u32 _Z15nppiCopy_kernelIfLi3EEvPKT_iPS0_iii_param_5
)
{
	.reg .pred 	%p<4>;
	.reg .b32 	%r<18>;
	.reg .b32 	%f<4>;
	.reg .b64 	%rd<12>;

	ld.param.u64 	%rd1, [_Z15nppiCopy_kernelIfLi3EEvPKT_iPS0_iii_param_0];
	ld.param.u32 	%r3, [_Z15nppiCopy_kernelIfLi3EEvPKT_iPS0_iii_param_1];
	ld.param.u64 	%rd2, [_Z15nppiCopy_kernelIfLi3EEvPKT_iPS0_iii_param_2];
	ld.param.u32 	%r4, [_Z15nppiCopy_kernelIfLi3EEvPKT_iPS0_iii_param_3];
	ld.param.u32 	%r5, [_Z15nppiCopy_kernelIfLi3EEvPKT_iPS0_iii_param_4];
	ld.param.u32 	%r6, [_Z15nppiCopy_kernelIfLi3EEvPKT_iPS0_iii_param_5];
	mov.u32 	%r8, %ctaid.x;
	mov.u32 	%r9, %ntid.x;
	mov.u32 	%r10, %tid.x;
	mad.lo.s32 	%r1, %r8, %r9, %r10;
	mov.u32 	%r11, %ctaid.y;
	mov.u32 	%r12, %ntid.y;
	mov.u32 	%r13, %tid.y;
	mad.lo.s32 	%r14, %r11, %r12, %r13;
	setp.ge.s32 	%p1, %r1, %r5;
	setp.ge.s32 	%p2, %r14, %r6;
	or.pred  	%p3, %p1, %p2;
	@%p3 bra 	$L__BB14_2;
	cvta.to.global.u64 	%rd3, %rd1;
	cvta.to.global.u64 	%rd4, %rd2;
	mul.lo.s32 	%r15, %r3, %r14;
	cvt.s64.s32 	%rd5, %r15;
	add.s64 	%rd6, %rd3, %rd5;
	mul.lo.s32 	%r16, %r4, %r14;
	cvt.s64.s32 	%rd7, %r16;
	add.s64 	%rd8, %rd4, %rd7;
	mul.lo.s32 	%r17, %r1, 3;
	mul.wide.s32 	%rd9, %r17, 4;
	add.s64 	%rd10, %rd6, %rd9;
	ld.global.f32 	%f1, [%rd10];
	add.s64 	%rd11, %rd8, %rd9;
	st.global.f32 	[%rd11], %f1;
	ld.global.f32 	%f2, [%rd10+4];
	st.global.f32 	[%rd11+4], %f2;
	ld.global.f32 	%f3, [%rd10+8];
	st.global.f32 	[%rd11+8], %f3;
$L__BB14_2:
	ret;

}
	// .globl	_Z15nppiCopy_kernelIfLi4EEvPKT_iPS0_iii
.visible .entry _Z15nppiCopy_kernelIfLi4EEvPKT_iPS0_iii(
	.param .u64 .ptr .align 1 _Z15nppiCopy_kernelIfLi4EEvPKT_iPS0_iii_param_0,
	.param .u32 _Z15nppiCopy_kernelIfLi4EEvPKT_iPS0_iii_param_1,
	.param .u64 .ptr .align 1 _Z15nppiCopy_kernelIfLi4EEvPKT_iPS0_iii_param_2,
	.param .u32 _Z15nppiCopy_kernelIfLi4EEvPKT_iPS0_iii_param_3,
	.param .u32 _Z15nppiCopy_kernelIfLi4EEvPKT_iPS0_iii_param_4,
	.param .u32 _Z15nppiCopy_kernelIfLi4EEvPKT_iPS0_iii_param_5
)
{
	.reg .pred 	%p<4>;
	.reg .b32 	%r<18>;
	.reg .b32 	%f<5>;
	.reg .b64 	%rd<12>;

	ld.param.u64 	%rd1, [_Z15nppiCopy_kernelIfLi4EEvPKT_iPS0_iii_param_0];
	ld.param.u32 	%r3, [_Z15nppiCopy_kernelIfLi4EEvPKT_iPS0_iii_param_1];
	ld.param.u64 	%rd2, [_Z15nppiCopy_kernelIfLi4EEvPKT_iPS0_iii_param_2];
	ld.param.u32 	%r4, [_Z15nppiCopy_kernelIfLi4EEvPKT_iPS0_iii_param_3];
	ld.param.u32 	%r5, [_Z15nppiCopy_kernelIfLi4EEvPKT_iPS0_iii_param_4];
	ld.param.u32 	%r6, [_Z15nppiCopy_kernelIfLi4EEvPKT_iPS0_iii_param_5];
	mov.u32 	%r8, %ctaid.x;
	mov.u32 	%r9, %ntid.x;
	mov.u32 	%r10, %tid.x;
	mad.lo.s32 	%r1, %r8, %r9, %r10;
	mov.u32 	%r11, %ctaid.y;
	mov.u32 	%r12, %ntid.y;
	mov.u32 	%r13, %tid.y;
	mad.lo.s32 	%r14, %r11, %r12, %r13;
	setp.ge.s32 	%p1, %r1, %r5;
	setp.ge.s32 	%p2, %r14, %r6;
	or.pred  	%p3, %p1, %p2;
	@%p3 bra 	$L__BB15_2;
	cvta.to.global.u64 	%rd3, %rd1;
	cvta.to.global.u64 	%rd4, %rd2;
	mul.lo.s32 	%r15, %r3, %r14;
	cvt.s64.s32 	%rd5, %r15;
	add.s64 	%rd6, %rd3, %rd5;
	mul.lo.s32 	%r16, %r4, %r14;
	cvt.s64.s32 	%rd7, %r16;
	add.s64 	%rd8, %rd4, %rd7;
	shl.b32 	%r17, %r1, 2;
	mul.wide.s32 	%rd9, %r17, 4;
	add.s64 	%rd10, %rd6, %rd9;
	ld.global.f32 	%f1, [%rd10];
	add.s64 	%rd11, %rd8, %rd9;
	st.global.f32 	[%rd11], %f1;
	ld.global.f32 	%f2, [%rd10+4];
	st.global.f32 	[%rd11+4], %f2;
	ld.global.f32 	%f3, [%rd10+8];
	st.global.f32 	[%rd11+8], %f3;
	ld.global.f32 	%f4, [%rd10+12];
	st.global.f32 	[%rd11+12], %f4;
$L__BB15_2:
	ret;

}
	// .globl	_Z21nppiCopy_CxPxR_kernelIhLi3EEvPKT_iPKPS0_iii
.visible .entry _Z21nppiCopy_CxPxR_kernelIhLi3EEvPKT_iPKPS0_iii(
	.param .u64 .ptr .align 1 _Z21nppiCopy_CxPxR_kernelIhLi3EEvPKT_iPKPS0_iii_param_0,
	.param .u32 _Z21nppiCopy_CxPxR_kernelIhLi3EEvPKT_iPKPS0_iii_param_1,
	.param .u64 .ptr .align 1 _Z21nppiCopy_CxPxR_kernelIhLi3EEvPKT_iPKPS0_iii_param_2,
	.param .u32 _Z21nppiCopy_CxPxR_kernelIhLi3EEvPKT_iPKPS0_iii_param_3,
	.param .u32 _Z21nppiCopy_CxPxR_kernelIhLi3EEvPKT_iPKPS0_iii_param_4,
	.param .u32 _Z21nppiCopy_CxPxR_kernelIhLi3EEvPKT_iPKPS0_iii_param_5
)
{
	.reg .pred 	%p<4>;
	.reg .b16 	%rs<4>;
	.reg .b32 	%r<18>;
	.reg .b64 	%rd<21>;

	ld.param.u64 	%rd1, [_Z21nppiCopy_CxPxR_kernelIhLi3EEvPKT_iPKPS0_iii_param_0];
	ld.param.u32 	%r3, [_Z21nppiCopy_CxPxR_kernelIhLi3EEvPKT_iPKPS0_iii_param_1];
	ld.param.u64 	%rd2, [_Z21nppiCopy_CxPxR_kernelIhLi3EEvPKT_iPKPS0_iii_param_2];
	ld.param.u32 	%r4, [_Z21nppiCopy_CxPxR_kernelIhLi3EEvPKT_iPKPS0_iii_param_3];
	ld.param.u32 	%r5, [_Z21nppiCopy_CxPxR_kernelIhLi3EEvPKT_iPKPS0_iii_param_4];
	ld.param.u32 	%r6, [_Z21nppiCopy_CxPxR_kernelIhLi3EEvPKT_iPKPS0_iii_param_5];
	mov.u32 	%r8, %ctaid.x;
	mov.u32 	%r9, %ntid.x;
	mov.u32 	%r10, %tid.x;
	mad.lo.s32 	%r1, %r8, %r9, %r10;
	mov.u32 	%r11, %ctaid.y;
	mov.u32 	%r12, %ntid.y;
	mov.u32 	%r13, %tid.y;
	mad.lo.s32 	%r14, %r11, %r12, %r13;
	setp.ge.s32 	%p1, %r1, %r5;
	setp.ge.s32 	%p2, %r14, %r6;
	or.pred  	%p3, %p1, %p2;
	@%p3 bra 	$L__BB16_2;
	cvta.to.global.u64 	%rd3, %rd2;
	cvta.to.global.u64 	%rd4, %rd1;
	mul.lo.s32 	%r15, %r3, %r14;
	mul.lo.s32 	%r16, %r4, %r14;
	cvt.s64.s32 	%rd5, %r16;
	cvt.s64.s32 	%rd6, %r1;
	add.s64 	%rd7, %rd5, %rd6;
	mul.lo.s32 	%r17, %r1, 3;
	cvt.s64.s32 	%rd8, %r15;
	ld.global.u64 	%rd9, [%rd3];
	cvta.to.global.u64 	%rd10, %rd9;
	cvt.s64.s32 	%rd11, %r17;
	add.s64 	%rd12, %rd11, %rd8;
	add.s64 	%rd13, %rd4, %rd12;
	ld.global.u8 	%rs1, [%rd13];
	add.s64 	%rd14, %rd10, %rd7;
	st.global.u8 	[%rd14], %rs1;
	ld.global.u64 	%rd15, [%rd3+8];
	cvta.to.global.u64 	%rd16, %rd15;
	ld.global.u8 	%rs2, [%rd13+1];
	add.s64 	%rd17, %rd16, %rd7;
	st.global.u8 	[%rd17], %rs2;
	ld.global.u64 	%rd18, [%rd3+16];
	cvta.to.global.u64 	%rd19, %rd18;
	ld.global.u8 	%rs3, [%rd13+2];
	add.s64 	%rd20, %rd19, %rd7;
	st.global.u8 	[%rd20], %rs3;
$L__BB16_2:
	ret;

}
	// .globl	_Z21nppiCopy_CxPxR_kernelItLi3EEvPKT_iPKPS0_iii
.visible .entry _Z21nppiCopy_CxPxR_kernelItLi3EEvPKT_iPKPS0_iii(
	.param .u64 .ptr .align 1 _Z21nppiCopy_CxPxR_kernelItLi3EEvPKT_iPKPS0_iii_param_0,
	.param .u32 _Z21nppiCopy_CxPxR_kernelItLi3EEvPKT_iPKPS0_iii_param_1,
	.param .u64 .ptr .align 1 _Z21nppiCopy_CxPxR_kernelItLi3EEvPKT_iPKPS0_iii_param_2,
	.param .u32 _Z21nppiCopy_CxPxR_kernelItLi3EEvPKT_iPKPS0_iii_param_3,
	.param .u32 _Z21nppiCopy_CxPxR_kernelItLi3EEvPKT_iPKPS0_iii_param_4,
	.param .u32 _Z21nppiCopy_CxPxR_kernelItLi3EEvPKT_iPKPS0_iii_param_5
)
{
	.reg .pred 	%p<4>;
	.reg .b16 	%rs<4>;
	.reg .b32 	%r<18>;
	.reg .b64 	%rd<23>;

	ld.param.u64 	%rd1, [_Z21nppiCopy_CxPxR_kernelItLi3EEvPKT_iPKPS0_iii_param_0];
	ld.param.u32 	%r3, [_Z21nppiCopy_CxPxR_kernelItLi3EEvPKT_iPKPS0_iii_param_1];
	ld.param.u64 	%rd2, [_Z21nppiCopy_CxPxR_kernelItLi3EEvPKT_iPKPS0_iii_param_2];
	ld.param.u32 	%r4, [_Z21nppiCopy_CxPxR_kernelItLi3EEvPKT_iPKPS0_iii_param_3];
	ld.param.u32 	%r5, [_Z21nppiCopy_CxPxR_kernelItLi3EEvPKT_iPKPS0_iii_param_4];
	ld.param.u32 	%r6, [_Z21nppiCopy_CxPxR_kernelItLi3EEvPKT_iPKPS0_iii_param_5];
	mov.u32 	%r8, %ctaid.x;
	mov.u32 	%r9, %ntid.x;
	mov.u32 	%r10, %tid.x;
	mad.lo.s32 	%r1, %r8, %r9, %r10;
	mov.u32 	%r11, %ctaid.y;
	mov.u32 	%r12, %ntid.y;
	mov.u32 	%r13, %tid.y;
	mad.lo.s32 	%r14, %r11, %r12, %r13;
	setp.ge.s32 	%p1, %r1, %r5;
	setp.ge.s32 	%p2, %r14, %r6;
	or.pred  	%p3, %p1, %p2;
	@%p3 bra 	$L__BB17_2;
	cvta.to.global.u64 	%rd3, %rd2;
	cvta.to.global.u64 	%rd4, %rd1;
	mul.lo.s32 	%r15, %r3, %r14;
	cvt.s64.s32 	%rd5, %r15;
	add.s64 	%rd6, %rd4, %rd5;
	mul.lo.s32 	%r16, %r4, %r14;
	mul.lo.s32 	%r17, %r1, 3;
	cvt.s64.s32 	%rd7, %r16;
	ld.global.u64 	%rd8, [%rd3];
	cvta.to.global.u64 	%rd9, %rd8;
	add.s64 	%rd10, %rd9, %rd7;
	mul.wide.s32 	%rd11, %r17, 2;
	add.s64 	%rd12, %rd6, %rd11;
	ld.global.u16 	%rs1, [%rd12];
	mul.wide.s32 	%rd13, %r1, 2;
	add.s64 	%rd14, %rd10, %rd13;
	st.global.u16 	[%rd14], %rs1;
	ld.global.u64 	%rd15, [%rd3+8];
	cvta.to.global.u64 	%rd16, %rd15;
	add.s64 	%rd17, %rd16, %rd7;
	ld.global.u16 	%rs2, [%rd12+2];
	add.s64 	%rd18, %rd17, %rd13;
	st.global.u16 	[%rd18], %rs2;
	ld.global.u64 	%rd19, [%rd3+16];
	cvta.to.global.u64 	%rd20, %rd19;
	add.s64 	%rd21, %rd20, %rd7;
	ld.global.u16 	%rs3, [%rd12+4];
	add.s64 	%rd22, %rd21, %rd13;
	st.global.u16 	[%rd22], %rs3;
$L__BB17_2:
	ret;

}
	// .globl	_Z21nppiCopy_CxPxR_kernelIsLi3EEvPKT_iPKPS0_iii
.visible .entry _Z21nppiCopy_CxPxR_kernelIsLi3EEvPKT_iPKPS0_iii(
	.param .u64 .ptr .align 1 _Z21nppiCopy_CxPxR_kernelIsLi3EEvPKT_iPKPS0_iii_param_0,
	.param .u32 _Z21nppiCopy_CxPxR_kernelIsLi3EEvPKT_iPKPS0_iii_param_1,
	.param .u64 .ptr .align 1 _Z21nppiCopy_CxPxR_kernelIsLi3EEvPKT_iPKPS0_iii_param_2,
	.param .u32 _Z21nppiCopy_CxPxR_kernelIsLi3EEvPKT_iPKPS0_iii_param_3,
	.param .u32 _Z21nppiCopy_CxPxR_kernelIsLi3EEvPKT_iPKPS0_iii_param_4,
	.param .u32 _Z21nppiCopy_CxPxR_kernelIsLi3EEvPKT_iPKPS0_iii_param_5
)
{
	.reg .pred 	%p<4>;
	.reg .b16 	%rs<4>;
	.reg .b32 	%r<18>;
	.reg .b64 	%rd<23>;

	ld.param.u64 	%rd1, [_Z21nppiCopy_CxPxR_kernelIsLi3EEvPKT_iPKPS0_iii_param_0];
	ld.param.u32 	%r3, [_Z21nppiCopy_CxPxR_kernelIsLi3EEvPKT_iPKPS0_iii_param_1];
	ld.param.u64 	%rd2, [_Z21nppiCopy_CxPxR_kernelIsLi3EEvPKT_iPKPS0_iii_param_2];
	ld.param.u32 	%r4, [_Z21nppiCopy_CxPxR_kernelIsLi3EEvPKT_iPKPS0_iii_param_3];
	ld.param.u32 	%r5, [_Z21nppiCopy_CxPxR_kernelIsLi3EEvPKT_iPKPS0_iii_param_4];
	ld.param.u32 	%r6, [_Z21nppiCopy_CxPxR_kernelIsLi3EEvPKT_iPKPS0_iii_param_5];
	mov.u32 	%r8, %ctaid.x;
	mov.u32 	%r9, %ntid.x;
	mov.u32 	%r10, %tid.x;
	mad.lo.s32 	%r1, %r8, %r9, %r10;
	mov.u32 	%r11, %ctaid.y;
	mov.u32 	%r12, %ntid.y;
	mov.u32 	%r13, %tid.y;
	mad.lo.s32 	%r14, %r11, %r12, %r13;
	setp.ge.s32 	%p1, %r1, %r5;
	setp.ge.s32 	%p2, %r14, %r6;
	or.pred  	%p3, %p1, %p2;
	@%p3 bra 	$L__BB18_2;
	cvta.to.global.u64 	%rd3, %rd2;
	cvta.to.global.u64 	%rd4, %rd1;
	mul.lo.s32 	%r15, %r3, %r14;
	cvt.s64.s32 	%rd5, %r15;
	add.s64 	%rd6, %rd4, %rd5;
	mul.lo.s32 	%r16, %r4, %r14;
	mul.lo.s32 	%r17, %r1, 3;
	cvt.s64.s32 	%rd7, %r16;
	ld.global.u64 	%rd8, [%rd3];
	cvta.to.global.u64 	%rd9, %rd8;
	add.s64 	%rd10, %rd9, %rd7;
	mul.wide.s32 	%rd11, %r17, 2;
	add.s64 	%rd12, %rd6, %rd11;
	ld.global.u16 	%rs1, [%rd12];
	mul.wide.s32 	%rd13, %r1, 2;
	add.s64 	%rd14, %rd10, %rd13;
	st.global.u16 	[%rd14], %rs1;
	ld.global.u64 	%rd15, [%rd3+8];
	cvta.to.global.u64 	%rd16, %rd15;
	add.s64 	%rd17, %rd16, %rd7;
	ld.global.u16 	%rs2, [%rd12+2];
	add.s64 	%rd18, %rd17, %rd13;
	st.global.u16 	[%rd18], %rs2;
	ld.global.u64 	%rd19, [%rd3+16];
	cvta.to.global.u64 	%rd20, %rd19;
	add.s64 	%rd21, %rd20, %rd7;
	ld.global.u16 	%rs3, [%rd12+4];
	add.s64 	%rd22, %rd21, %rd13;
	st.global.u16 	[%rd22], %rs3;
$L__BB18_2:
	ret;

}
	// .globl	_Z21nppiCopy_CxPxR_kernelIiLi3EEvPKT_iPKPS0_iii
.visible .entry _Z21nppiCopy_CxPxR_kernelIiLi3EEvPKT_iPKPS0_iii(
	.param .u64 .ptr .align 1 _Z21nppiCopy_CxPxR_kernelIiLi3EEvPKT_iPKPS0_iii_param_0,
	.param .u32 _Z21nppiCopy_CxPxR_kernelIiLi3EEvPKT_iPKPS0_iii_param_1,
	.param .u64 .ptr .align 1 _Z21nppiCopy_CxPxR_kernelIiLi3EEvPKT_iPKPS0_iii_param_2,
	.param .u32 _Z21nppiCopy_CxPxR_kernelIiLi3EEvPKT_iPKPS0_iii_param_3,
	.param .u32 _Z21nppiCopy_CxPxR_kernelIiLi3EEvPKT_iPKPS0_iii_param_4,
	.param .u32 _Z21nppiCopy_CxPxR_kernelIiLi3EEvPKT_iPKPS0_iii_param_5
)
{
	.reg .pred 	%p<4>;
	.reg .b32 	%r<21>;
	.reg .b64 	%rd<23>;

	ld.param.u64 	%rd1, [_Z21nppiCopy_CxPxR_kernelIiLi3EEvPKT_iPKPS0_iii_param_0];
	ld.param.u32 	%r3, [_Z21nppiCopy_CxPxR_kernelIiLi3EEvPKT_iPKPS0_iii_param_1];
	ld.param.u64 	%rd2, [_Z21nppiCopy_CxPxR_kernelIiLi3EEvPKT_iPKPS0_iii_param_2];
	ld.param.u32 	%r4, [_Z21nppiCopy_CxPxR_kernelIiLi3EEvPKT_iPKPS0_iii_param_3];
	ld.param.u32 	%r5, [_Z21nppiCopy_CxPxR_kernelIiLi3EEvPKT_iPKPS0_iii_param_4];
	ld.param.u32 	%r6, [_Z21nppiCopy_CxPxR_kernelIiLi3EEvPKT_iPKPS0_iii_param_5];
	mov.u32 	%r8, %ctaid.x;
	mov.u32 	%r9, %ntid.x;
	mov.u32 	%r10, %tid.x;
	mad.lo.s32 	%r1, %r8, %r9, %r10;
	mov.u32 	%r11, %ctaid.y;
	mov.u32 	%r12, %ntid.y;
	mov.u32 	%r13, %tid.y;
	mad.lo.s32 	%r14, %r11, %r12, %r13;
	setp.ge.s32 	%p1, %r1, %r5;
	setp.ge.s32 	%p2, %r14, %r6;
	or.pred  	%p3, %p1, %p2;
	@%p3 bra 	$L__BB19_2;
	cvta.to.global.u64 	%rd3, %rd2;
	cvta.to.global.u64 	%rd4, %rd1;
	mul.lo.s32 	%r15, %r3, %r14;
	cvt.s64.s32 	%rd5, %r15;
	add.s64 	%rd6, %rd4, %rd5;
	mul.lo.s32 	%r16, %r4, %r14;
	mul.lo.s32 	%r17, %r1, 3;
	cvt.s64.s32 	%rd7, %r16;
	ld.global.u64 	%rd8, [%rd3];
	cvta.to.global.u64 	%rd9, %rd8;
	add.s64 	%rd10, %rd9, %rd7;
	mul.wide.s32 	%rd11, %r17, 4;
	add.s64 	%rd12, %rd6, %rd11;
	ld.global.u32 	%r18, [%rd12];
	mul.wide.s32 	%rd13, %r1, 4;
	add.s64 	%rd14, %rd10, %rd13;
	st.global.u32 	[%rd14], %r18;
	ld.global.u64 	%rd15, [%rd3+8];
	cvta.to.global.u64 	%rd16, %rd15;
	add.s64 	%rd17, %rd16, %rd7;
	ld.global.u32 	%r19, [%rd12+4];
	add.s64 	%rd18, %rd17, %rd13;
	st.global.u32 	[%rd18], %r19;
	ld.global.u64 	%rd19, [%rd3+16];
	cvta.to.global.u64 	%rd20, %rd19;
	add.s64 	%rd21, %rd20, %rd7;
	ld.global.u32 	%r20, [%rd12+8];
	add.s64 	%rd22, %rd21, %rd13;
	st.global.u32 	[%rd22], %r20;
$L__BB19_2:
	ret;

}
	// .globl	_Z21nppiCopy_CxPxR_kernelIfLi3EEvPKT_iPKPS0_iii
.visible .entry _Z21nppiCopy_CxPxR_kernelIfLi3EEvPKT_iPKPS0_iii(
	.param .u64 .ptr .align 1 _Z21nppiCopy_CxPxR_kernelIfLi3EEvPKT_iPKPS0_iii_param_0,
	.param .u32 _Z21nppiCopy_CxPxR_kernelIfLi3EEvPKT_iPKPS0_iii_param_1,
	.param .u64 .ptr .align 1 _Z21nppiCopy_CxPxR_kernelIfLi3EEvPKT_iPKPS0_iii_param_2,
	.param .u32 _Z21nppiCopy_CxPxR_kernelIfLi3EEvPKT_iPKPS0_iii_param_3,
	.param .u32 _Z21nppiCopy_CxPxR_kernelIfLi3EEvPKT_iPKPS0_iii_param_4,
	.param .u32 _Z21nppiCopy_CxPxR_kernelIfLi3EEvPKT_iPKPS0_iii_param_5
)
{
	.reg .pred 	%p<4>;
	.reg .b32 	%r<18>;
	.reg .b32 	%f<4>;
	.reg .b64 	%rd<23>;

	ld.param.u64 	%rd1, [_Z21nppiCopy_CxPxR_kernelIfLi3EEvPKT_iPKPS0_iii_param_0];
	ld.param.u32 	%r3, [_Z21nppiCopy_CxPxR_kernelIfLi3EEvPKT_iPKPS0_iii_param_1];
	ld.param.u64 	%rd2, [_Z21nppiCopy_CxPxR_kernelIfLi3EEvPKT_iPKPS0_iii_param_2];
	ld.param.u32 	%r4, [_Z21nppiCopy_CxPxR_kernelIfLi3EEvPKT_iPKPS0_iii_param_3];
	ld.param.u32 	%r5, [_Z21nppiCopy_CxPxR_kernelIfLi3EEvPKT_iPKPS0_iii_param_4];
	ld.param.u32 	%r6, [_Z21nppiCopy_CxPxR_kernelIfLi3EEvPKT_iPKPS0_iii_param_5];
	mov.u32 	%r8, %ctaid.x;
	mov.u32 	%r9, %ntid.x;
	mov.u32 	%r10, %tid.x;
	mad.lo.s32 	%r1, %r8, %r9, %r10;
	mov.u32 	%r11, %ctaid.y;
	mov.u32 	%r12, %ntid.y;
	mov.u32 	%r13, %tid.y;
	mad.lo.s32 	%r14, %r11, %r12, %r13;
	setp.ge.s32 	%p1, %r1, %r5;
	setp.ge.s32 	%p2, %r14, %r6;
	or.pred  	%p3, %p1, %p2;
	@%p3 bra 	$L__BB20_2;
	cvta.to.global.u64 	%rd3, %rd2;
	cvta.to.global.u64 	%rd4, %rd1;
	mul.lo.s32 	%r15, %r3, %r14;
	cvt.s64.s32 	%rd5, %r15;
	add.s64 	%rd6, %rd4, %rd5;
	mul.lo.s32 	%r16, %r4, %r14;
	mul.lo.s32 	%r17, %r1, 3;
	cvt.s64.s32 	%rd7, %r16;
	ld.global.u64 	%rd8, [%rd3];
	cvta.to.global.u64 	%rd9, %rd8;
	add.s64 	%rd10, %rd9, %rd7;
	mul.wide.s32 	%rd11, %r17, 4;
	add.s64 	%rd12, %rd6, %rd11;
	ld.global.f32 	%f1, [%rd12];
	mul.wide.s32 	%rd13, %r1, 4;
	add.s64 	%rd14, %rd10, %rd13;
	st.global.f32 	[%rd14], %f1;
	ld.global.u64 	%rd15, [%rd3+8];
	cvta.to.global.u64 	%rd16, %rd15;
	add.s64 	%rd17, %rd16, %rd7;
	ld.global.f32 	%f2, [%rd12+4];
	add.s64 	%rd18, %rd17, %rd13;
	st.global.f32 	[%rd18], %f2;
	ld.global.u64 	%rd19, [%rd3+16];
	cvta.to.global.u64 	%rd20, %rd19;
	add.s64 	%rd21, %rd20, %rd7;
	ld.global.f32 	%f3, [%rd12+8];
	add.s64 	%rd22, %rd21, %rd13;
	st.global.f32 	[%rd22], %f3;
$L__BB20_2:
	ret;

}
	// .globl	_Z21nppiCopy_CxPxR_kernelIhLi4EEvPKT_iPKPS0_iii
.visible .entry _Z21nppiCopy_CxPxR_kernelIhLi4EEvPKT_iPKPS0_iii(
	.param .u64 .ptr .align 1 _Z21nppiCopy_CxPxR_kernelIhLi4EEvPKT_iPKPS0_iii_param_0,
	.param .u32 _Z21nppiCopy_CxPxR_kernelIhLi4EEvPKT_iPKPS0_iii_param_1,
	.param .u64 .ptr .align 1 _Z21nppiCopy_CxPxR_kernelIhLi4EEvPKT_iPKPS0_iii_param_2,
	.param .u32 _Z21nppiCopy_CxPxR_kernelIhLi4EEvPKT_iPKPS0_iii_param_3,
	.param .u32 _Z21nppiCopy_CxPxR_kernelIhLi4EEvPKT_iPKPS0_iii_param_4,
	.param .u32 _Z21nppiCopy_CxPxR_kernelIhLi4EEvPKT_iPKPS0_iii_param_5
)
{
	.reg .pred 	%p<4>;
	.reg .b16 	%rs<5>;
	.reg .b32 	%r<18>;
	.reg .b64 	%rd<24>;

	ld.param.u64 	%rd1, [_Z21nppiCopy_CxPxR_kernelIhLi4EEvPKT_iPKPS0_iii_param_0];
	ld.param.u32 	%r3, [_Z21nppiCopy_CxPxR_kernelIhLi4EEvPKT_iPKPS0_iii_param_1];
	ld.param.u64 	%rd2, [_Z21nppiCopy_CxPxR_kernelIhLi4EEvPKT_iPKPS0_iii_param_2];
	ld.param.u32 	%r4, [_Z21nppiCopy_CxPxR_kernelIhLi4EEvPKT_iPKPS0_iii_param_3];
	ld.param.u32 	%r5, [_Z21nppiCopy_CxPxR_kernelIhLi4EEvPKT_iPKPS0_iii_param_4];
	ld.param.u32 	%r6, [_Z21nppiCopy_CxPxR_kernelIhLi4EEvPKT_iPKPS0_iii_param_5];
	mov.u32 	%r8, %ctaid.x;
	mov.u32 	%r9, %ntid.x;
	mov.u32 	%r10, %tid.x;
	mad.lo.s32 	%r1, %r8, %r9, %r10;
	mov.u32 	%r11, %ctaid.y;
	mov.u32 	%r12, %ntid.y;
	mov.u32 	%r13, %tid.y;
	mad.lo.s32 	%r14, %r11, %r12, %r13;
	setp.ge.s32 	%p1, %r1, %r5;
	setp.ge.s32 	%p2, %r14, %r6;
	or.pred  	%p3, %p1, %p2;
	@%p3 bra 	$L__BB21_2;
	cvta.to.global.u64 	%rd3, %rd2;
	cvta.to.global.u64 	%rd4, %rd1;
	mul.lo.s32 	%r15, %r3, %r14;
	mul.lo.s32 	%r16, %r4, %r14;
	cvt.s64.s32 	%rd5, %r16;
	cvt.s64.s32 	%rd6, %r1;
	add.s64 	%rd7, %rd5, %rd6;
	shl.b32 	%r17, %r1, 2;
	cvt.s64.s32 	%rd8, %r15;
	ld.global.u64 	%rd9, [%rd3];
	cvta.to.global.u64 	%rd10, %rd9;
	cvt.s64.s32 	%rd11, %r17;
	add.s64 	%rd12, %rd11, %rd8;
	add.s64 	%rd13, %rd4, %rd12;
	ld.global.u8 	%rs1, [%rd13];
	add.s64 	%rd14, %rd10, %rd7;
	st.global.u8 	[%rd14], %rs1;
	ld.global.u64 	%rd15, [%rd3+8];
	cvta.to.global.u64 	%rd16, %rd15;
	ld.global.u8 	%rs2, [%rd13+1];
	add.s64 	%rd17, %rd16, %rd7;
	st.global.u8 	[%rd17], %rs2;
	ld.global.u64 	%rd18, [%rd3+16];
	cvta.to.global.u64 	%rd19, %rd18;
	ld.global.u8 	%rs3, [%rd13+2];
	add.s64 	%rd20, %rd19, %rd7;
	st.global.u8 	[%rd20], %rs3;
	ld.global.u64 	%rd21, [%rd3+24];
	cvta.to.global.u64 	%rd22, %rd21;
	ld.global.u8 	%rs4, [%rd13+3];
	add.s64 	%rd23, %rd22, %rd7;
	st.global.u8 	[%rd23], %rs4;
$L__BB21_2:
	ret;

}
	// .globl	_Z21nppiCopy_CxPxR_kernelItLi4EEvPKT_iPKPS0_iii
.visible .entry _Z21nppiCopy_CxPxR_kernelItLi4EEvPKT_iPKPS0_iii(
	.param .u64 .ptr .align 1 _Z21nppiCopy_CxPxR_kernelItLi4EEvPKT_iPKPS0_iii_param_0,
	.param .u32 _Z21nppiCopy_CxPxR_kernelItLi4EEvPKT_iPKPS0_iii_param_1,
	.param .u64 .ptr .align 1 _Z21nppiCopy_CxPxR_kernelItLi4EEvPKT_iPKPS0_iii_param_2,
	.param .u32 _Z21nppiCopy_CxPxR_kernelItLi4EEvPKT_iPKPS0_iii_param_3,
	.param .u32 _Z21nppiCopy_CxPxR_kernelItLi4EEvPKT_iPKPS0_iii_param_4,
	.param .u32 _Z21nppiCopy_CxPxR_kernelItLi4EEvPKT_iPKPS0_iii_param_5
)
{
	.reg .pred 	%p<4>;
	.reg .b16 	%rs<5>;
	.reg .b32 	%r<18>;
	.reg .b64 	%rd<27>;

	ld.param.u64 	%rd1, [_Z21nppiCopy_CxPxR_kernelItLi4EEvPKT_iPKPS0_iii_param_0];
	ld.param.u32 	%r3, [_Z21nppiCopy_CxPxR_kernelItLi4EEvPKT_iPKPS0_iii_param_1];
	ld.param.u64 	%rd2, [_Z21nppiCopy_CxPxR_kernelItLi4EEvPKT_iPKPS0_iii_param_2];
	ld.param.u32 	%r4, [_Z21nppiCopy_CxPxR_kernelItLi4EEvPKT_iPKPS0_iii_param_3];
	ld.param.u32 	%r5, [_Z21nppiCopy_CxPxR_kernelItLi4EEvPKT_iPKPS0_iii_param_4];
	ld.param.u32 	%r6, [_Z21nppiCopy_CxPxR_kernelItLi4EEvPKT_iPKPS0_iii_param_5];
	mov.u32 	%r8, %ctaid.x;
	mov.u32 	%r9, %ntid.x;
	mov.u32 	%r10, %tid.x;
	mad.lo.s32 	%r1, %r8, %r9, %r10;
	mov.u32 	%r11, %ctaid.y;
	mov.u32 	%r12, %ntid.y;
	mov.u32 	%r13, %tid.y;
	mad.lo.s32 	%r14, %r11, %r12, %r13;
	setp.ge.s32 	%p1, %r1, %r5;
	setp.ge.s32 	%p2, %r14, %r6;
	or.pred  	%p3, %p1, %p2;
	@%p3 bra 	$L__BB22_2;
	cvta.to.global.u64 	%rd3, %rd2;
	cvta.to.global.u64 	%rd4, %rd1;
	mul.lo.s32 	%r15, %r3, %r14;
	cvt.s64.s32 	%rd5, %r15;
	add.s64 	%rd6, %rd4, %rd5;
	mul.lo.s32 	%r16, %r4, %r14;
	shl.b32 	%r17, %r1, 2;
	cvt.s64.s32 	%rd7, %r16;
	ld.global.u64 	%rd8, [%rd3];
	cvta.to.global.u64 	%rd9, %rd8;
	add.s64 	%rd10, %rd9, %rd7;
	mul.wide.s32 	%rd11, %r17, 2;
	add.s64 	%rd12, %rd6, %rd11;
	ld.global.u16 	%rs1, [%rd12];
	mul.wide.s32 	%rd13, %r1, 2;
	add.s64 	%rd14, %rd10, %rd13;
	st.global.u16 	[%rd14], %rs1;
	ld.global.u64 	%rd15, [%rd3+8];
	cvta.to.global.u64 	%rd16, %rd15;
	add.s64 	%rd17, %rd16, %rd7;
	ld.global.u16 	%rs2, [%rd12+2];
	add.s64 	%rd18, %rd17, %rd13;
	st.global.u16 	[%rd18], %rs2;
	ld.global.u64 	%rd19, [%rd3+16];
	cvta.to.global.u64 	%rd20, %rd19;
	add.s64 	%rd21, %rd20, %rd7;
	ld.global.u16 	%rs3, [%rd12+4];
	add.s64 	%rd22, %rd21, %rd13;
	st.global.u16 	[%rd22], %rs3;
	ld.global.u64 	%rd23, [%rd3+24];
	cvta.to.global.u64 	%rd24, %rd23;
	add.s64 	%rd25, %rd24, %rd7;
	ld.global.u16 	%rs4, [%rd12+6];
	add.s64 	%rd26, %rd25, %rd13;
	st.global.u16 	[%rd26], %rs4;
$L__BB22_2:
	ret;

}
	// .globl	_Z21nppiCopy_CxPxR_kernelIfLi4EEvPKT_iPKPS0_iii
.visible .entry _Z21nppiCopy_CxPxR_kernelIfLi4EEvPKT_iPKPS0_iii(
	.param .u64 .ptr .align 1 _Z21nppiCopy_CxPxR_kernelIfLi4EEvPKT_iPKPS0_iii_param_0,
	.param .u32 _Z21nppiCopy_CxPxR_kernelIfLi4EEvPKT_iPKPS0_iii_param_1,
	.param .u64 .ptr .align 1 _Z21nppiCopy_CxPxR_kernelIfLi4EEvPKT_iPKPS0_iii_param_2,
	.param .u32 _Z21nppiCopy_CxPxR_kernelIfLi4EEvPKT_iPKPS0_iii_param_3,
	.param .u32 _Z21nppiCopy_CxPxR_kernelIfLi4EEvPKT_iPKPS0_iii_param_4,
	.param .u32 _Z21nppiCopy_CxPxR_kernelIfLi4EEvPKT_iPKPS0_iii_param_5
)
{
	.reg .pred 	%p<4>;
	.reg .b32 	%r<18>;
	.reg .b32 	%f<5>;
	.reg .b64 	%rd<27>;

	ld.param.u64 	%rd1, [_Z21nppiCopy_CxPxR_kernelIfLi4EEvPKT_iPKPS0_iii_param_0];
	ld.param.u32 	%r3, [_Z21nppiCopy_CxPxR_kernelIfLi4EEvPKT_iPKPS0_iii_param_1];
	ld.param.u64 	%rd2, [_Z21nppiCopy_CxPxR_kernelIfLi4EEvPKT_iPKPS0_iii_param_2];
	ld.param.u32 	%r4, [_Z21nppiCopy_CxPxR_kernelIfLi4EEvPKT_iPKPS0_iii_param_3];
	ld.param.u32 	%r5, [_Z21nppiCopy_CxPxR_kernelIfLi4EEvPKT_iPKPS0_iii_param_4];
	ld.param.u32 	%r6, [_Z21nppiCopy_CxPxR_kernelIfLi4EEvPKT_iPKPS0_iii_param_5];
	mov.u32 	%r8, %ctaid.x;
	mov.u32 	%r9, %ntid.x;
	mov.u32 	%r10, %tid.x;
	mad.lo.s32 	%r1, %r8, %r9, %r10;
	mov.u32 	%r11, %ctaid.y;
	mov.u32 	%r12, %ntid.y;
	mov.u32 	%r13, %tid.y;
	mad.lo.s32 	%r14, %r11, %r12, %r13;
	setp.ge.s32 	%p1, %r1, %r5;
	setp.ge.s32 	%p2, %r14, %r6;
	or.pred  	%p3, %p1, %p2;
	@%p3 bra 	$L__BB23_2;
	cvta.to.global.u64 	%rd3, %rd2;
	cvta.to.global.u64 	%rd4, %rd1;
	mul.lo.s32 	%r15, %r3, %r14;
	cvt.s64.s32 	%rd5, %r15;
	add.s64 	%rd6, %rd4, %rd5;
	mul.lo.s32 	%r16, %r4, %r14;
	shl.b32 	%r17, %r1, 2;
	cvt.s64.s32 	%rd7, %r16;
	ld.global.u64 	%rd8, [%rd3];
	cvta.to.global.u64 	%rd9, %rd8;
	add.s64 	%rd10, %rd9, %rd7;
	mul.wide.s32 	%rd11, %r17, 4;
	add.s64 	%rd12, %rd6, %rd11;
	ld.global.f32 	%f1, [%rd12];
	mul.wide.s32 	%rd13, %r1, 4;
	add.s64 	%rd14, %rd10, %rd13;
	st.global.f32 	[%rd14], %f1;
	ld.global.u64 	%rd15, [%rd3+8];
	cvta.to.global.u64 	%rd16, %rd15;
	add.s64 	%rd17, %rd16, %rd7;
	ld.global.f32 	%f2, [%rd12+4];
	add.s64 	%rd18, %rd17, %rd13;
	st.global.f32 	[%rd18], %f2;
	ld.global.u64 	%rd19, [%rd3+16];
	cvta.to.global.u64 	%rd20, %rd19;
	add.s64 	%rd21, %rd20, %rd7;
	ld.global.f32 	%f3, [%rd12+8];
	add.s64 	%rd22, %rd21, %rd13;
	st.global.f32 	[%rd22], %f3;
	ld.global.u64 	%rd23, [%rd3+24];
	cvta.to.global.u64 	%rd24, %rd23;
	add.s64 	%rd25, %rd24, %rd7;
	ld.global.f32 	%f4, [%rd12+12];
	add.s64 	%rd26, %rd25, %rd13;
	st.global.f32 	[%rd26], %f4;
$L__BB23_2:
	ret;

}
	// .globl	_Z21nppiCopy_PxCxR_kernelIhLi3EEvPKPT_iS1_iii
.visible .entry _Z21nppiCopy_PxCxR_kernelIhLi3EEvPKPT_iS1_iii(
	.param .u64 .ptr .align 1 _Z21nppiCopy_PxCxR_kernelIhLi3EEvPKPT_iS1_iii_param_0,
	.param .u32 _Z21nppiCopy_PxCxR_kernelIhLi3EEvPKPT_iS1_iii_param_1,
	.param .u64 .ptr .align 1 _Z21nppiCopy_PxCxR_kernelIhLi3EEvPKPT_iS1_iii_param_2,
	.param .u32 _Z21nppiCopy_PxCxR_kernelIhLi3EEvPKPT_iS1_iii_param_3,
	.param .u32 _Z21nppiCopy_PxCxR_kernelIhLi3EEvPKPT_iS1_iii_param_4,
	.param .u32 _Z21nppiCopy_PxCxR_kernelIhLi3EEvPKPT_iS1_iii_param_5
)
{
	.reg .pred 	%p<4>;
	.reg .b16 	%rs<4>;
	.reg .b32 	%r<18>;
	.reg .b64 	%rd<21>;

	ld.param.u64 	%rd1, [_Z21nppiCopy_PxCxR_kernelIhLi3EEvPKPT_iS1_iii_param_0];
	ld.param.u32 	%r3, [_Z21nppiCopy_PxCxR_kernelIhLi3EEvPKPT_iS1_iii_param_1];
	ld.param.u64 	%rd2, [_Z21nppiCopy_PxCxR_kernelIhLi3EEvPKPT_iS1_iii_param_2];
	ld.param.u32 	%r4, [_Z21nppiCopy_PxCxR_kernelIhLi3EEvPKPT_iS1_iii_param_3];
	ld.param.u32 	%r5, [_Z21nppiCopy_PxCxR_kernelIhLi3EEvPKPT_iS1_iii_param_4];
	ld.param.u32 	%r6, [_Z21nppiCopy_PxCxR_kernelIhLi3EEvPKPT_iS1_iii_param_5];
	mov.u32 	%r8, %ctaid.x;
	mov.u32 	%r9, %ntid.x;
	mov.u32 	%r10, %tid.x;
	mad.lo.s32 	%r1, %r8, %r9, %r10;
	mov.u32 	%r11, %ctaid.y;
	mov.u32 	%r12, %ntid.y;
	mov.u32 	%r13, %tid.y;
	mad.lo.s32 	%r14, %r11, %r12, %r13;
	setp.ge.s32 	%p1, %r1, %r5;
	setp.ge.s32 	%p2, %r14, %r6;
	or.pred  	%p3, %p1, %p2;
	@%p3 bra 	$L__BB24_2;
	cvta.to.global.u64 	%rd3, %rd1;
	cvta.to.global.u64 	%rd4, %rd2;
	mul.lo.s32 	%r15, %r4, %r14;
	mul.lo.s32 	%r16, %r3, %r14;
	cvt.s64.s32 	%rd5, %r16;
	cvt.s64.s32 	%rd6, %r1;
	add.s64 	%rd7, %rd5, %rd6;
	mul.lo.s32 	%r17, %r1, 3;
	cvt.s64.s32 	%rd8, %r15;
	ld.global.u64 	%rd9, [%rd3];
	cvta.to.global.u64 	%rd10, %rd9;
	add.s64 	%rd11, %rd10, %rd7;
	ld.global.u8 	%rs1, [%rd11];
	cvt.s64.s32 	%rd12, %r17;
	add.s64 	%rd13, %rd12, %rd8;
	add.s64 	%rd14, %rd4, %rd13;
	st.global.u8 	[%rd14], %rs1;
	ld.global.u64 	%rd15, [%rd3+8];
	cvta.to.global.u64 	%rd16, %rd15;
	add.s64 	%rd17, %rd16, %rd7;
	ld.global.u8 	%rs2, [%rd17];
	st.global.u8 	[%rd14+1], %rs2;
	ld.global.u64 	%rd18, [%rd3+16];
	cvta.to.global.u64 	%rd19, %rd18;
	add.s64 	%rd20, %rd19, %rd7;
	ld.global.u8 	%rs3, [%rd20];
	st.global.u8 	[%rd14+2], %rs3;
$L__BB24_2:
	ret;

}
	// .globl	_Z21nppiCopy_PxCxR_kernelItLi3EEvPKPT_iS1_iii
.visible .entry _Z21nppiCopy_PxCxR_kernelItLi3EEvPKPT_iS1_iii(
	.param .u64 .ptr .align 1 _Z21nppiCopy_PxCxR_kernelItLi3EEvPKPT_iS1_iii_param_0,
	.param .u32 _Z21nppiCopy_PxCxR_kernelItLi3EEvPKPT_iS1_iii_param_1,
	.param .u64 .ptr .align 1 _Z21nppiCopy_PxCxR_kernelItLi3EEvPKPT_iS1_iii_param_2,
	.param .u32 _Z21nppiCopy_PxCxR_kernelItLi3EEvPKPT_iS1_iii_param_3,
	.param .u32 _Z21nppiCopy_PxCxR_kernelItLi3EEvPKPT_iS1_iii_param_4,
	.param .u32 _Z21nppiCopy_PxCxR_kernelItLi3EEvPKPT_iS1_iii_param_5
)
{
	.reg .pred 	%p<4>;
	.reg .b16 	%rs<4>;
	.reg .b32 	%r<18>;
	.reg .b64 	%rd<23>;

	ld.param.u64 	%rd1, [_Z21nppiCopy_PxCxR_kernelItLi3EEvPKPT_iS1_iii_param_0];
	ld.param.u32 	%r3, [_Z21nppiCopy_PxCxR_kernelItLi3EEvPKPT_iS1_iii_param_1];
	ld.param.u64 	%rd2, [_Z21nppiCopy_PxCxR_kernelItLi3EEvPKPT_iS1_iii_param_2];
	ld.param.u32 	%r4, [_Z21nppiCopy_PxCxR_kernelItLi3EEvPKPT_iS1_iii_param_3];
	ld.param.u32 	%r5, [_Z21nppiCopy_PxCxR_kernelItLi3EEvPKPT_iS1_iii_param_4];
	ld.param.u32 	%r6, [_Z21nppiCopy_PxCxR_kernelItLi3EEvPKPT_iS1_iii_param_5];
	mov.u32 	%r8, %ctaid.x;
	mov.u32 	%r9, %ntid.x;
	mov.u32 	%r10, %tid.x;
	mad.lo.s32 	%r1, %r8, %r9, %r10;
	mov.u32 	%r11, %ctaid.y;
	mov.u32 	%r12, %ntid.y;
	mov.u32 	%r13, %tid.y;
	mad.lo.s32 	%r14, %r11, %r12, %r13;
	setp.ge.s32 	%p1, %r1, %r5;
	setp.ge.s32 	%p2, %r14, %r6;
	or.pred  	%p3, %p1, %p2;
	@%p3 bra 	$L__BB25_2;
	cvta.to.global.u64 	%rd3, %rd1;
	cvta.to.global.u64 	%rd4, %rd2;
	mul.lo.s32 	%r15, %r4, %r14;
	cvt.s64.s32 	%rd5, %r15;
	add.s64 	%rd6, %rd4, %rd5;
	mul.lo.s32 	%r16, %r3, %r14;
	mul.lo.s32 	%r17, %r1, 3;
	cvt.s64.s32 	%rd7, %r16;
	ld.global.u64 	%rd8, [%rd3];
	cvta.to.global.u64 	%rd9, %rd8;
	add.s64 	%rd10, %rd9, %rd7;
	mul.wide.s32 	%rd11, %r1, 2;
	add.s64 	%rd12, %rd10, %rd11;
	ld.global.u16 	%rs1, [%rd12];
	mul.wide.s32 	%rd13, %r17, 2;
	add.s64 	%rd14, %rd6, %rd13;
	st.global.u16 	[%rd14], %rs1;
	ld.global.u64 	%rd15, [%rd3+8];
	cvta.to.global.u64 	%rd16, %rd15;
	add.s64 	%rd17, %rd16, %rd7;
	add.s64 	%rd18, %rd17, %rd11;
	ld.global.u16 	%rs2, [%rd18];
	st.global.u16 	[%rd14+2], %rs2;
	ld.global.u64 	%rd19, [%rd3+16];
	cvta.to.global.u64 	%rd20, %rd19;
	add.s64 	%rd21, %rd20, %rd7;
	add.s64 	%rd22, %rd21, %rd11;
	ld.global.u16 	%rs3, [%rd22];
	st.global.u16 	[%rd14+4], %rs3;
$L__BB25_2:
	ret;

}
	// .globl	_Z21nppiCopy_PxCxR_kernelIsLi3EEvPKPT_iS1_iii
.visible .entry _Z21nppiCopy_PxCxR_kernelIsLi3EEvPKPT_iS1_iii(
	.param .u64 .ptr .align 1 _Z21nppiCopy_PxCxR_kernelIsLi3EEvPKPT_iS1_iii_param_0,
	.param .u32 _Z21nppiCopy_PxCxR_kernelIsLi3EEvPKPT_iS1_iii_param_1,
	.param .u64 .ptr .align 1 _Z21nppiCopy_PxCxR_kernelIsLi3EEvPKPT_iS1_iii_param_2,
	.param .u32 _Z21nppiCopy_PxCxR_kernelIsLi3EEvPKPT_iS1_iii_param_3,
	.param .u32 _Z21nppiCopy_PxCxR_kernelIsLi3EEvPKPT_iS1_iii_param_4,
	.param .u32 _Z21nppiCopy_PxCxR_kernelIsLi3EEvPKPT_iS1_iii_param_5
)
{
	.reg .pred 	%p<4>;
	.reg .b16 	%rs<4>;
	.reg .b32 	%r<18>;
	.reg .b64 	%rd<23>;

	ld.param.u64 	%rd1, [_Z21nppiCopy_PxCxR_kernelIsLi3EEvPKPT_iS1_iii_param_0];
	ld.param.u32 	%r3, [_Z21nppiCopy_PxCxR_kernelIsLi3EEvPKPT_iS1_iii_param_1];
	ld.param.u64 	%rd2, [_Z21nppiCopy_PxCxR_kernelIsLi3EEvPKPT_iS1_iii_param_2];
	ld.param.u32 	%r4, [_Z21nppiCopy_PxCxR_kernelIsLi3EEvPKPT_iS1_iii_param_3];
	ld.param.u32 	%r5, [_Z21nppiCopy_PxCxR_kernelIsLi3EEvPKPT_iS1_iii_param_4];
	ld.param.u32 	%r6, [_Z21nppiCopy_PxCxR_kernelIsLi3EEvPKPT_iS1_iii_param_5];
	mov.u32 	%r8, %ctaid.x;
	mov.u32 	%r9, %ntid.x;
	mov.u32 	%r10, %tid.x;
	mad.lo.s32 	%r1, %r8, %r9, %r10;
	mov.u32 	%r11, %ctaid.y;
	mov.u32 	%r12, %ntid.y;
	mov.u32 	%r13, %tid.y;
	mad.lo.s32 	%r14, %r11, %r12, %r13;
	setp.ge.s32 	%p1, %r1, %r5;
	setp.ge.s32 	%p2, %r14, %r6;
	or.pred  	%p3, %p1, %p2;
	@%p3 bra 	$L__BB26_2;
	cvta.to.global.u64 	%rd3, %rd1;
	cvta.to.global.u64 	%rd4, %rd2;
	mul.lo.s32 	%r15, %r4, %r14;
	cvt.s64.s32 	%rd5, %r15;
	add.s64 	%rd6, %rd4, %rd5;
	mul.lo.s32 	%r16, %r3, %r14;
	mul.lo.s32 	%r17, %r1, 3;
	cvt.s64.s32 	%rd7, %r16;
	ld.global.u64 	%rd8, [%rd3];
	cvta.to.global.u64 	%rd9, %rd8;
	add.s64 	%rd10, %rd9, %rd7;
	mul.wide.s32 	%rd11, %r1, 2;
	add.s64 	%rd12, %rd10, %rd11;
	ld.global.u16 	%rs1, [%rd12];
	mul.wide.s32 	%rd13, %r17, 2;
	add.s64 	%rd14, %rd6, %rd13;
	st.global.u16 	[%rd14], %rs1;
	ld.global.u64 	%rd15, [%rd3+8];
	cvta.to.global.u64 	%rd16, %rd15;
	add.s64 	%rd17, %rd16, %rd7;
	add.s64 	%rd18, %rd17, %rd11;
	ld.global.u16 	%rs2, [%rd18];
	st.global.u16 	[%rd14+2], %rs2;
	ld.global.u64 	%rd19, [%rd3+16];
	cvta.to.global.u64 	%rd20, %rd19;
	add.s64 	%rd21, %rd20, %rd7;
	add.s64 	%rd22, %rd21, %rd11;
	ld.global.u16 	%rs3, [%rd22];
	st.global.u16 	[%rd14+4], %rs3;
$L__BB26_2:
	ret;

}
	// .globl	_Z21nppiCopy_PxCxR_kernelIiLi3EEvPKPT_iS1_iii
.visible .entry _Z21nppiCopy_PxCxR_kernelIiLi3EEvPKPT_iS1_iii(
	.param .u64 .ptr .align 1 _Z21nppiCopy_PxCxR_kernelIiLi3EEvPKPT_iS1_iii_param_0,
	.param .u32 _Z21nppiCopy_PxCxR_kernelIiLi3EEvPKPT_iS1_iii_param_1,
	.param .u64 .ptr .align 1 _Z21nppiCopy_PxCxR_kernelIiLi3EEvPKPT_iS1_iii_param_2,
	.param .u32 _Z21nppiCopy_PxCxR_kernelIiLi3EEvPKPT_iS1_iii_param_3,
	.param .u32 _Z21nppiCopy_PxCxR_kernelIiLi3EEvPKPT_iS1_iii_param_4,
	.param .u32 _Z21nppiCopy_PxCxR_kernelIiLi3EEvPKPT_iS1_iii_param_5
)
{
	.reg .pred 	%p<4>;
	.reg .b32 	%r<21>;
	.reg .b64 	%rd<23>;

	ld.param.u64 	%rd1, [_Z21nppiCopy_PxCxR_kernelIiLi3EEvPKPT_iS1_iii_param_0];
	ld.param.u32 	%r3, [_Z21nppiCopy_PxCxR_kernelIiLi3EEvPKPT_iS1_iii_param_1];
	ld.param.u64 	%rd2, [_Z21nppiCopy_PxCxR_kernelIiLi3EEvPKPT_iS1_iii_param_2];
	ld.param.u32 	%r4, [_Z21nppiCopy_PxCxR_kernelIiLi3EEvPKPT_iS1_iii_param_3];
	ld.param.u32 	%r5, [_Z21nppiCopy_PxCxR_kernelIiLi3EEvPKPT_iS1_iii_param_4];
	ld.param.u32 	%r6, [_Z21nppiCopy_PxCxR_kernelIiLi3EEvPKPT_iS1_iii_param_5];
	mov.u32 	%r8, %ctaid.x;
	mov.u32 	%r9, %ntid.x;
	mov.u32 	%r10, %tid.x;
	mad.lo.s32 	%r1, %r8, %r9, %r10;
	mov.u32 	%r11, %ctaid.y;
	mov.u32 	%r12, %ntid.y;
	mov.u32 	%r13, %tid.y;
	mad.lo.s32 	%r14, %r11, %r12, %r13;
	setp.ge.s32 	%p1, %r1, %r5;
	setp.ge.s32 	%p2, %r14, %r6;
	or.pred  	%p3, %p1, %p2;
	@%p3 bra 	$L__BB27_2;
	cvta.to.global.u64 	%rd3, %rd1;
	cvta.to.global.u64 	%rd4, %rd2;
	mul.lo.s32 	%r15, %r4, %r14;
	cvt.s64.s32 	%rd5, %r15;
	add.s64 	%rd6, %rd4, %rd5;
	mul.lo.s32 	%r16, %r3, %r14;
	mul.lo.s32 	%r17, %r1, 3;
	cvt.s64.s32 	%rd7, %r16;
	ld.global.u64 	%rd8, [%rd3];
	cvta.to.global.u64 	%rd9, %rd8;
	add.s64 	%rd10, %rd9, %rd7;
	mul.wide.s32 	%rd11, %r1, 4;
	add.s64 	%rd12, %rd10, %rd11;
	ld.global.u32 	%r18, [%rd12];
	mul.wide.s32 	%rd13, %r17, 4;
	add.s64 	%rd14, %rd6, %rd13;
	st.global.u32 	[%rd14], %r18;
	ld.global.u64 	%rd15, [%rd3+8];
	cvta.to.global.u64 	%rd16, %rd15;
	add.s64 	%rd17, %rd16, %rd7;
	add.s64 	%rd18, %rd17, %rd11;
	ld.global.u32 	%r19, [%rd18];
	st.global.u32 	[%rd14+4], %r19;
	ld.global.u64 	%rd19, [%rd3+16];
	cvta.to.global.u64 	%rd20, %rd19;
	add.s64 	%rd21, %rd20, %rd7;
	add.s64 	%rd22, %rd21, %rd11;
	ld.global.u32 	%r20, [%rd22];
	st.global.u32 	[%rd14+8], %r20;
$L__BB27_2:
	ret;

}
	// .globl	_Z21nppiCopy_PxCxR_kernelIfLi3EEvPKPT_iS1_iii
.visible .entry _Z21nppiCopy_PxCxR_kernelIfLi3EEvPKPT_iS1_iii(
	.param .u64 .ptr .align 1 _Z21nppiCopy_PxCxR_kernelIfLi3EEvPKPT_iS1_iii_param_0,
	.param .u32 _Z21nppiCopy_PxCxR_kernelIfLi3EEvPKPT_iS1_iii_param_1,
	.param .u64 .ptr .align 1 _Z21nppiCopy_PxCxR_kernelIfLi3EEvPKPT_iS1_iii_param_2,
	.param .u32 _Z21nppiCopy_PxCxR_kernelIfLi3EEvPKPT_iS1_iii_param_3,
	.param .u32 _Z21nppiCopy_PxCxR_kernelIfLi3EEvPKPT_iS1_iii_param_4,
	.param .u32 _Z21nppiCopy_PxCxR_kernelIfLi3EEvPKPT_iS1_iii_param_5
)
{
	.reg .pred 	%p<4>;
	.reg .b32 	%r<18>;
	.reg .b32 	%f<4>;
	.reg .b64 	%rd<23>;

	ld.param.u64 	%rd1, [_Z21nppiCopy_PxCxR_kernelIfLi3EEvPKPT_iS1_iii_param_0];
	ld.param.u32 	%r3, [_Z21nppiCopy_PxCxR_kernelIfLi3EEvPKPT_iS1_iii_param_1];
	ld.param.u64 	%rd2, [_Z21nppiCopy_PxCxR_kernelIfLi3EEvPKPT_iS1_iii_param_2];
	ld.param.u32 	%r4, [_Z21nppiCopy_PxCxR_kernelIfLi3EEvPKPT_iS1_iii_param_3];
	ld.param.u32 	%r5, [_Z21nppiCopy_PxCxR_kernelIfLi3EEvPKPT_iS1_iii_param_4];
	ld.param.u32 	%r6, [_Z21nppiCopy_PxCxR_kernelIfLi3EEvPKPT_iS1_iii_param_5];
	mov.u32 	%r8, %ctaid.x;
	mov.u32 	%r9, %ntid.x;
	mov.u32 	%r10, %tid.x;
	mad.lo.s32 	%r1, %r8, %r9, %r10;
	mov.u32 	%r11, %ctaid.y;
	mov.u32 	%r12, %ntid.y;
	mov.u32 	%r13, %tid.y;
	mad.lo.s32 	%r14, %r11, %r12, %r13;
	setp.ge.s32 	%p1, %r1, %r5;
	setp.ge.s32 	%p2, %r14, %r6;
	or.pred  	%p3, %p1, %p2;
	@%p3 bra 	$L__BB28_2;
	cvta.to.global.u64 	%rd3, %rd1;
	cvta.to.global.u64 	%rd4, %rd2;
	mul.lo.s32 	%r15, %r4, %r14;
	cvt.s64.s32 	%rd5, %r15;
	add.s64 	%rd6, %rd4, %rd5;
	mul.lo.s32 	%r16, %r3, %r14;
	mul.lo.s32 	%r17, %r1, 3;
	cvt.s64.s32 	%rd7, %r16;
	ld.global.u64 	%rd8, [%rd3];
	cvta.to.global.u64 	%rd9, %rd8;
	add.s64 	%rd10, %rd9, %rd7;
	mul.wide.s32 	%rd11, %r1, 4;
	add.s64 	%rd12, %rd10, %rd11;
	ld.global.f32 	%f1, [%rd12];
	mul.wide.s32 	%rd13, %r17, 4;
	add.s64 	%rd14, %rd6, %rd13;
	st.global.f32 	[%rd14], %f1;
	ld.global.u64 	%rd15, [%rd3+8];
	cvta.to.global.u64 	%rd16, %rd15;
	add.s64 	%rd17, %rd16, %rd7;
	add.s64 	%rd18, %rd17, %rd11;
	ld.global.f32 	%f2, [%rd18];
	st.global.f32 	[%rd14+4], %f2;
	ld.global.u64 	%rd19, [%rd3+16];
	cvta.to.global.u64 	%rd20, %rd19;
	add.s64 	%rd21, %rd20, %rd7;
	add.s64 	%rd22, %rd21, %rd11;
	ld.global.f32 	%f3, [%rd22];
	st.global.f32 	[%rd14+8], %f3;
$L__BB28_2:
	ret;

}
	// .globl	_Z21nppiCopy_PxCxR_kernelIhLi4EEvPKPT_iS1_iii
.visible .entry _Z21nppiCopy_PxCxR_kernelIhLi4EEvPKPT_iS1_iii(
	.param .u64 .ptr .align 1 _Z21nppiCopy_PxCxR_kernelIhLi4EEvPKPT_iS1_iii_param_0,
	.param .u32 _Z21nppiCopy_PxCxR_kernelIhLi4EEvPKPT_iS1_iii_param_1,
	.param .u64 .ptr .align 1 _Z21nppiCopy_PxCxR_kernelIhLi4EEvPKPT_iS1_iii_param_2,
	.param .u32 _Z21nppiCopy_PxCxR_kernelIhLi4EEvPKPT_iS1_iii_param_3,
	.param .u32 _Z21nppiCopy_PxCxR_kernelIhLi4EEvPKPT_iS1_iii_param_4,
	.param .u32 _Z21nppiCopy_PxCxR_kernelIhLi4EEvPKPT_iS1_iii_param_5
)
{
	.reg .pred 	%p<4>;
	.reg .b16 	%rs<5>;
	.reg .b32 	%r<18>;
	.reg .b64 	%rd<24>;

	ld.param.u64 	%rd1, [_Z21nppiCopy_PxCxR_kernelIhLi4EEvPKPT_iS1_iii_param_0];
	ld.param.u32 	%r3, [_Z21nppiCopy_PxCxR_kernelIhLi4EEvPKPT_iS1_iii_param_1];
	ld.param.u64 	%rd2, [_Z21nppiCopy_PxCxR_kernelIhLi4EEvPKPT_iS1_iii_param_2];
	ld.param.u32 	%r4, [_Z21nppiCopy_PxCxR_kernelIhLi4EEvPKPT_iS1_iii_param_3];
	ld.param.u32 	%r5, [_Z21nppiCopy_PxCxR_kernelIhLi4EEvPKPT_iS1_iii_param_4];
	ld.param.u32 	%r6, [_Z21nppiCopy_PxCxR_kernelIhLi4EEvPKPT_iS1_iii_param_5];
	mov.u32 	%r8, %ctaid.x;
	mov.u32 	%r9, %ntid.x;
	mov.u32 	%r10, %tid.x;
	mad.lo.s32 	%r1, %r8, %r9, %r10;
	mov.u32 	%r11, %ctaid.y;
	mov.u32 	%r12, %ntid.y;
	mov.u32 	%r13, %tid.y;
	mad.lo.s32 	%r14, %r11, %r12, %r13;
	setp.ge.s32 	%p1, %r1, %r5;
	setp.ge.s32 	%p2, %r14, %r6;
	or.pred  	%p3, %p1, %p2;
	@%p3 bra 	$L__BB29_2;
	cvta.to.global.u64 	%rd3, %rd1;
	cvta.to.global.u64 	%rd4, %rd2;
	mul.lo.s32 	%r15, %r4, %r14;
	mul.lo.s32 	%r16, %r3, %r14;
	cvt.s64.s32 	%rd5, %r16;
	cvt.s64.s32 	%rd6, %r1;
	add.s64 	%rd7, %rd5, %rd6;
	shl.b32 	%r17, %r1, 2;
	cvt.s64.s32 	%rd8, %r15;
	ld.global.u64 	%rd9, [%rd3];
	cvta.to.global.u64 	%rd10, %rd9;
	add.s64 	%rd11, %rd10, %rd7;
	ld.global.u8 	%rs1, [%rd11];
	cvt.s64.s32 	%rd12, %r17;
	add.s64 	%rd13, %rd12, %rd8;
	add.s64 	%rd14, %rd4, %rd13;
	st.global.u8 	[%rd14], %rs1;
	ld.global.u64 	%rd15, [%rd3+8];
	cvta.to.global.u64 	%rd16, %rd15;
	add.s64 	%rd17, %rd16, %rd7;
	ld.global.u8 	%rs2, [%rd17];
	st.global.u8 	[%rd14+1], %rs2;
	ld.global.u64 	%rd18, [%rd3+16];
	cvta.to.global.u64 	%rd19, %rd18;
	add.s64 	%rd20, %rd19, %rd7;
	ld.global.u8 	%rs3, [%rd20];
	st.global.u8 	[%rd14+2], %rs3;
	ld.global.u64 	%rd21, [%rd3+24];
	cvta.to.global.u64 	%rd22, %rd21;
	add.s64 	%rd23, %rd22, %rd7;
	ld.global.u8 	%rs4, [%rd23];
	st.global.u8 	[%rd14+3], %rs4;
$L__BB29_2:
	ret;

}
	// .globl	_Z21nppiCopy_PxCxR_kernelItLi4EEvPKPT_iS1_iii
.visible .entry _Z21nppiCopy_PxCxR_kernelItLi4EEvPKPT_iS1_iii(
	.param .u64 .ptr .align 1 _Z21nppiCopy_PxCxR_kernelItLi4EEvPKPT_iS1_iii_param_0,
	.param .u32 _Z21nppiCopy_PxCxR_kernelItLi4EEvPKPT_iS1_iii_param_1,
	.param .u64 .ptr .align 1 _Z21nppiCopy_PxCxR_kernelItLi4EEvPKPT_iS1_iii_param_2,
	.param .u32 _Z21nppiCopy_PxCxR_kernelItLi4EEvPKPT_iS1_iii_param_3,
	.param .u32 _Z21nppiCopy_PxCxR_kernelItLi4EEvPKPT_iS1_iii_param_4,
	.param .u32 _Z21nppiCopy_PxCxR_kernelItLi4EEvPKPT_iS1_iii_param_5
)
{
	.reg .pred 	%p<4>;
	.reg .b16 	%rs<5>;
	.reg .b32 	%r<18>;
	.reg .b64 	%rd<27>;

	ld.param.u64 	%rd1, [_Z21nppiCopy_PxCxR_kernelItLi4EEvPKPT_iS1_iii_param_0];
	ld.param.u32 	%r3, [_Z21nppiCopy_PxCxR_kernelItLi4EEvPKPT_iS1_iii_param_1];
	ld.param.u64 	%rd2, [_Z21nppiCopy_PxCxR_kernelItLi4EEvPKPT_iS1_iii_param_2];
	ld.param.u32 	%r4, [_Z21nppiCopy_PxCxR_kernelItLi4EEvPKPT_iS1_iii_param_3];
	ld.param.u32 	%r5, [_Z21nppiCopy_PxCxR_kernelItLi4EEvPKPT_iS1_iii_param_4];
	ld.param.u32 	%r6, [_Z21nppiCopy_PxCxR_kernelItLi4EEvPKPT_iS1_iii_param_5];
	mov.u32 	%r8, %ctaid.x;
	mov.u32 	%r9, %ntid.x;
	mov.u32 	%r10, %tid.x;
	mad.lo.s32 	%r1, %r8, %r9, %r10;
	mov.u32 	%r11, %ctaid.y;
	mov.u32 	%r12, %ntid.y;
	mov.u32 	%r13, %tid.y;
	mad.lo.s32 	%r14, %r11, %r12, %r13;
	setp.ge.s32 	%p1, %r1, %r5;
	setp.ge.s32 	%p2, %r14, %r6;
	or.pred  	%p3, %p1, %p2;
	@%p3 bra 	$L__BB30_2;
	cvta.to.global.u64 	%rd3, %rd1;
	cvta.to.global.u64 	%rd4, %rd2;
	mul.lo.s32 	%r15, %r4, %r14;
	cvt.s64.s32 	%rd5, %r15;
	add.s64 	%rd6, %rd4, %rd5;
	mul.lo.s32 	%r16, %r3, %r14;
	shl.b32 	%r17, %r1, 2;
	cvt.s64.s32 	%rd7, %r16;
	ld.global.u64 	%rd8, [%rd3];
	cvta.to.global.u64 	%rd9, %rd8;
	add.s64 	%rd10, %rd9, %rd7;
	mul.wide.s32 	%rd11, %r1, 2;
	add.s64 	%rd12, %rd10, %rd11;
	ld.global.u16 	%rs1, [%rd12];
	mul.wide.s32 	%rd13, %r17, 2;
	add.s64 	%rd14, %rd6, %rd13;
	st.global.u16 	[%rd14], %rs1;
	ld.global.u64 	%rd15, [%rd3+8];
	cvta.to.global.u64 	%rd16, %rd15;
	add.s64 	%rd17, %rd16, %rd7;
	add.s64 	%rd18, %rd17, %rd11;
	ld.global.u16 	%rs2, [%rd18];
	st.global.u16 	[%rd14+2], %rs2;
	ld.global.u64 	%rd19, [%rd3+16];
	cvta.to.global.u64 	%rd20, %rd19;
	add.s64 	%rd21, %rd20, %rd7;
	add.s64 	%rd22, %rd21, %rd11;
	ld.global.u16 	%rs3, [%rd22];
	st.global.u16 	[%rd14+4], %rs3;
	ld.global.u64 	%rd23, [%rd3+24];
	cvta.to.global.u64 	%rd24, %rd23;
	add.s64 	%rd25, %rd24, %rd7;
	add.s64 	%rd26, %rd25, %rd11;
	ld.global.u16 	%rs4, [%rd26];
	st.global.u16 	[%rd14+6], %rs4;
$L__BB30_2:
	ret;

}
	// .globl	_Z21nppiCopy_PxCxR_kernelIfLi4EEvPKPT_iS1_iii
.visible .entry _Z21nppiCopy_PxCxR_kernelIfLi4EEvPKPT_iS1_iii(
	.param .u64 .ptr .align 1 _Z21nppiCopy_PxCxR_kernelIfLi4EEvPKPT_iS1_iii_param_0,
	.param .u32 _Z21nppiCopy_PxCxR_kernelIfLi4EEvPKPT_iS1_iii_param_1,
	.param .u64 .ptr .align 1 _Z21nppiCopy_PxCxR_kernelIfLi4EEvPKPT_iS1_iii_param_2,
	.param .u32 _Z21nppiCopy_PxCxR_kernelIfLi4EEvPKPT_iS1_iii_param_3,
	.param .u32 _Z21nppiCopy_PxCxR_kernelIfLi4EEvPKPT_iS1_iii_param_4,
	.param .u32 _Z21nppiCopy_PxCxR_kernelIfLi4EEvPKPT_iS1_iii_param_5
)
{
	.reg .pred 	%p<4>;
	.reg .b32 	%r<18>;
	.reg .b32 	%f<5>;
	.reg .b64 	%rd<27>;

	ld.param.u64 	%rd1, [_Z21nppiCopy_PxCxR_kernelIfLi4EEvPKPT_iS1_iii_param_0];
	ld.param.u32 	%r3, [_Z21nppiCopy_PxCxR_kernelIfLi4EEvPKPT_iS1_iii_param_1];
	ld.param.u64 	%rd2, [_Z21nppiCopy_PxCxR_kernelIfLi4EEvPKPT_iS1_iii_param_2];
	ld.param.u32 	%r4, [_Z21nppiCopy_PxCxR_kernelIfLi4EEvPKPT_iS1_iii_param_3];
	ld.param.u32 	%r5, [_Z21nppiCopy_PxCxR_kernelIfLi4EEvPKPT_iS1_iii_param_4];
	ld.param.u32 	%r6, [_Z21nppiCopy_PxCxR_kernelIfLi4EEvPKPT_iS1_iii_param_5];
	mov.u32 	%r8, %ctaid.x;
	mov.u32 	%r9, %ntid.x;
	mov.u32 	%r10, %tid.x;
	mad.lo.s32 	%r1, %r8, %r9, %r10;
	mov.u32 	%r11, %ctaid.y;
	mov.u32 	%r12, %ntid.y;
	mov.u32 	%r13, %tid.y;
	mad.lo.s32 	%r14, %r11, %r12, %r13;
	setp.ge.s32 	%p1, %r1, %r5;
	setp.ge.s32 	%p2, %r14, %r6;
	or.pred  	%p3, %p1, %p2;
	@%p3 bra 	$L__BB31_2;
	cvta.to.global.u64 	%rd3, %rd1;
	cvta.to.global.u64 	%rd4, %rd2;
	mul.lo.s32 	%r15, %r4, %r14;
	cvt.s64.s32 	%rd5, %r15;
	add.s64 	%rd6, %rd4, %rd5;
	mul.lo.s32 	%r16, %r3, %r14;
	shl.b32 	%r17, %r1, 2;
	cvt.s64.s32 	%rd7, %r16;
	ld.global.u64 	%rd8, [%rd3];
	cvta.to.global.u64 	%rd9, %rd8;
	add.s64 	%rd10, %rd9, %rd7;
	mul.wide.s32 	%rd11, %r1, 4;
	add.s64 	%rd12, %rd10, %rd11;
	ld.global.f32 	%f1, [%rd12];
	mul.wide.s32 	%rd13, %r17, 4;
	add.s64 	%rd14, %rd6, %rd13;
	st.global.f32 	[%rd14], %f1;
	ld.global.u64 	%rd15, [%rd3+8];
	cvta.to.global.u64 	%rd16, %rd15;
	add.s64 	%rd17, %rd16, %rd7;
	add.s64 	%rd18, %rd17, %rd11;
	ld.global.f32 	%f2, [%rd18];
	st.global.f32 	[%rd14+4], %f2;
	ld.global.u64 	%rd19, [%rd3+16];
	cvta.to.global.u64 	%rd20, %rd19;
	add.s64 	%rd21, %rd20, %rd7;
	add.s64 	%rd22, %rd21, %rd11;
	ld.global.f32 	%f3, [%rd22];
	st.global.f32 	[%rd14+8], %f3;
	ld.global.u64 	%rd23, [%rd3+24];
	cvta.to.global.u64 	%rd24, %rd23;
	add.s64 	%rd25, %rd24, %rd7;
	add.s64 	%rd26, %rd25, %rd11;
	ld.global.f32 	%f4, [%rd26];
	st.global.f32 	[%rd14+12], %f4;
$L__BB31_2:
	ret;

}


// ===== COMPILED SASS (sm_100) =====

	.target	sm_100

	.elftype	@"ET_EXEC"


//--------------------- .note.nv.tkinfo           --------------------------
	.section	.note.nv.tkinfo,"",@"SHT_NOTE"
	.sectionflags	@"SHF_NOTE_NV_TKINFO"
	.tkinfo
        /*0018*/ 	.word	0x00000002
        /*0030*/ 	.string	""
        /*0030*/ 	.string	"ptxas"
        /*0030*/ 	.string	"Cuda compilation tools, release 13.0, V13.0.88"
        /*0030*/ 	.string	"Build cuda_13.0.r13.0/compiler.36424714_0"
        /*0030*/ 	.string	"-arch sm_100 -m 64 "



//--------------------- .note.nv.cuinfo           --------------------------
	.section	.note.nv.cuinfo,"",@"SHT_NOTE"
	.sectionflags	@"SHF_NOTE_NV_CUINFO"
        /*0018*/ 	.short	0x0002
        /*001a*/ 	.short	0x0064
        /*001c*/ 	.short	0x0082
	.zero		2


//--------------------- .nv.info                  --------------------------
	.section	.nv.info,"",@"SHT_CUDA_INFO"
	.align	4


	//----- nvinfo : EIATTR_REGCOUNT
	.align		4
        /*0000*/ 	.byte	0x04, 0x2f
        /*0002*/ 	.short	(.L_1 - .L_0)
	.align		4
.L_0:
        /*0004*/ 	.word	index@(_Z33nppiCopy_8u_C4R_vectorized_kernelPKhiPhiii)
        /*0008*/ 	.word	0x0000000a


	//----- nvinfo : EIATTR_FRAME_SIZE
	.align		4
.L_1:
        /*000c*/ 	.byte	0x04, 0x11
        /*000e*/ 	.short	(.L_3 - .L_2)
	.align		4
.L_2:
        /*0010*/ 	.word	index@(_Z33nppiCopy_8u_C4R_vectorized_kernelPKhiPhiii)
        /*0014*/ 	.word	0x00000000


	//----- nvinfo : EIATTR_REGCOUNT
	.align		4
.L_3:
        /*0018*/ 	.byte	0x04, 0x2f
        /*001a*/ 	.short	(.L_5 - .L_4)
	.align		4
.L_4:
        /*001c*/ 	.word	index@(_Z15nppiCopy_kernelIhLi1EEvPKT_iPS0_iii)
        /*0020*/ 	.word	0x00000009


	//----- nvinfo : EIATTR_FRAME_SIZE
	.align		4
.L_5:
        /*0024*/ 	.byte	0x04, 0x11
        /*0026*/ 	.short	(.L_7 - .L_6)
	.align		4
.L_6:
        /*0028*/ 	.word	index@(_Z15nppiCopy_kernelIhLi1EEvPKT_iPS0_iii)
        /*002c*/ 	.word	0x00000000


	//----- nvinfo : EIATTR_REGCOUNT
	.align		4
.L_7:
        /*0030*/ 	.byte	0x04, 0x2f
        /*0032*/ 	.short	(.L_9 - .L_8)
	.align		4
.L_8:
        /*0034*/ 	.word	index@(_Z15nppiCopy_kernelIhLi3EEvPKT_iPS0_iii)
        /*0038*/ 	.word	0x0000000e


	//----- nvinfo : EIATTR_FRAME_SIZE
	.align		4
.L_9:
        /*003c*/ 	.byte	0x04, 0x11
        /*003e*/ 	.short	(.L_11 - .L_10)
	.align		4
.L_10:
        /*0040*/ 	.word	index@(_Z15nppiCopy_kernelIhLi3EEvPKT_iPS0_iii)
        /*0044*/ 	.word	0x00000000


	//----- nvinfo : EIATTR_REGCOUNT
	.align		4
.L_11:
        /*0048*/ 	.byte	0x04, 0x2f
        /*004a*/ 	.short	(.L_13 - .L_12)
	.align		4
.L_12:
        /*004c*/ 	.word	index@(_Z15nppiCopy_kernelIhLi4EEvPKT_iPS0_iii)
        /*0050*/ 	.word	0x00000010


	//----- nvinfo : EIATTR_FRAME_SIZE
	.align		4
.L_13:
        /*0054*/ 	.byte	0x04, 0x11
        /*0056*/ 	.short	(.L_15 - .L_14)
	.align		4
.L_14:
        /*0058*/ 	.word	index@(_Z15nppiCopy_kernelIhLi4EEvPKT_iPS0_iii)
        /*005c*/ 	.word	0x00000000


	//----- nvinfo : EIATTR_REGCOUNT
	.align		4
.L_15:
        /*0060*/ 	.byte	0x04, 0x2f
        /*0062*/ 	.short	(.L_17 - .L_16)
	.align		4
.L_16:
        /*0064*/ 	.word	index@(_Z15nppiCopy_kernelItLi1EEvPKT_iPS0_iii)
        /*0068*/ 	.word	0x0000000a


	//----- nvinfo : EIATTR_FRAME_SIZE
	.align		4
.L_17:
        /*006c*/ 	.byte	0x04, 0x11
        /*006e*/ 	.short	(.L_19 - .L_18)
	.align		4
.L_18:
        /*0070*/ 	.word	index@(_Z15nppiCopy_kernelItLi1EEvPKT_iPS0_iii)
        /*0074*/ 	.word	0x00000000


	//----- nvinfo : EIATTR_REGCOUNT
	.align		4
.L_19:
        /*0078*/ 	.byte	0x04, 0x2f
        /*007a*/ 	.short	(.L_21 - .L_20)
	.align		4
.L_20:
        /*007c*/ 	.word	index@(_Z15nppiCopy_kernelItLi3EEvPKT_iPS0_iii)
        /*0080*/ 	.word	0x0000000e


	//----- nvinfo : EIATTR_FRAME_SIZE
	.align		4
.L_21:
        /*0084*/ 	.byte	0x04, 0x11
        /*0086*/ 	.short	(.L_23 - .L_22)
	.align		4
.L_22:
        /*0088*/ 	.word	index@(_Z15nppiCopy_kernelItLi3EEvPKT_iPS0_iii)
        /*008c*/ 	.word	0x00000000


	//----- nvinfo : EIATTR_REGCOUNT
	.align		4
.L_23:
        /*0090*/ 	.byte	0x04, 0x2f
        /*0092*/ 	.short	(.L_25 - .L_24)
	.align		4
.L_24:
        /*0094*/ 	.word	index@(_Z15nppiCopy_kernelItLi4EEvPKT_iPS0_iii)
        /*0098*/ 	.word	0x00000010


	//----- nvinfo : EIATTR_FRAME_SIZE
	.align		4
.L_25:
        /*009c*/ 	.byte	0x04, 0x11
        /*009e*/ 	.short	(.L_27 - .L_26)
	.align		4
.L_26:
        /*00a0*/ 	.word	index@(_Z15nppiCopy_kernelItLi4EEvPKT_iPS0_iii)
        /*00a4*/ 	.word	0x00000000


	//----- nvinfo : EIATTR_REGCOUNT
	.align		4
.L_27:
        /*00a8*/ 	.byte	0x04, 0x2f
        /*00aa*/ 	.short	(.L_29 - .L_28)
	.align		4
.L_28:
        /*00ac*/ 	.word	index@(_Z15nppiCopy_kernelIsLi1EEvPKT_iPS0_iii)
        /*00b0*/ 	.word	0x0000000a


	//----- nvinfo : EIATTR_FRAME_SIZE
	.align		4
.L_29:
        /*00b4*/ 	.byte	0x04, 0x11
        /*00b6*/ 	.short	(.L_31 - .L_30)
	.align		4
.L_30:
        /*00b8*/ 	.word	index@(_Z15nppiCopy_kernelIsLi1EEvPKT_iPS0_iii)
        /*00bc*/ 	.word	0x00000000


	//----- nvinfo : EIATTR_REGCOUNT
	.align		4
.L_31:
        /*00c0*/ 	.byte	0x04, 0x2f
        /*00c2*/ 	.short	(.L_33 - .L_32)
	.align		4
.L_32:
        /*00c4*/ 	.word	index@(_Z15nppiCopy_kernelIsLi3EEvPKT_iPS0_iii)
        /*00c8*/ 	.word	0x0000000e


	//----- nvinfo : EIATTR_FRAME_SIZE
	.align		4
.L_33:
        /*00cc*/ 	.byte	0x04, 0x11
        /*00ce*/ 	.short	(.L_35 - .L_34)
	.align		4
.L_34:
        /*00d0*/ 	.word	index@(_Z15nppiCopy_kernelIsLi3EEvPKT_iPS0_iii)
        /*00d4*/ 	.word	0x00000000


	//----- nvinfo : EIATTR_REGCOUNT
	.align		4
.L_35:
        /*00d8*/ 	.byte	0x04, 0x2f
        /*00da*/ 	.short	(.L_37 - .L_36)
	.align		4
.L_36:
        /*00dc*/ 	.word	index@(_Z15nppiCopy_kernelIsLi4EEvPKT_iPS0_iii)
        /*00e0*/ 	.word	0x00000010


	//----- nvinfo : EIATTR_FRAME_SIZE
	.align		4
.L_37:
        /*00e4*/ 	.byte	0x04, 0x11
        /*00e6*/ 	.short	(.L_39 - .L_38)
	.align		4
.L_38:
        /*00e8*/ 	.word	index@(_Z15nppiCopy_kernelIsLi4EEvPKT_iPS0_iii)
        /*00ec*/ 	.word	0x00000000


	//----- nvinfo : EIATTR_REGCOUNT
	.align		4
.L_39:
        /*00f0*/ 	.byte	0x04, 0x2f
        /*00f2*/ 	.short	(.L_41 - .L_40)
	.align		4
.L_40:
        /*00f4*/ 	.word	index@(_Z15nppiCopy_kernelIiLi1EEvPKT_iPS0_iii)
        /*00f8*/ 	.word	0x0000000a


	//----- nvinfo : EIATTR_FRAME_SIZE
	.align		4
.L_41:
        /*00fc*/ 	.byte	0x04, 0x11
        /*00fe*/ 	.short	(.L_43 - .L_42)
	.align		4
.L_42:
        /*0100*/ 	.word	index@(_Z15nppiCopy_kernelIiLi1EEvPKT_iPS0_iii)
        /*0104*/ 	.word	0x00000000


	//----- nvinfo : EIATTR_REGCOUNT
	.align		4
.L_43:
        /*0108*/ 	.byte	0x04, 0x2f
        /*010a*/ 	.short	(.L_45 - .L_44)
	.align		4
.L_44:
        /*010c*/ 	.word	index@(_Z15nppiCopy_kernelIiLi3EEvPKT_iPS0_iii)
        /*0110*/ 	.word	0x0000000e


	//----- nvinfo : EIATTR_FRAME_SIZE
	.align		4
.L_45:
        /*0114*/ 	.byte	0x04, 0x11
        /*0116*/ 	.short	(.L_47 - .L_46)
	.align		4
.L_46:
        /*0118*/ 	.word	index@(_Z15nppiCopy_kernelIiLi3EEvPKT_iPS0_iii)
        /*011c*/ 	.word	0x00000000


	//----- nvinfo : EIATTR_REGCOUNT
	.align		4
.L_47:
        /*0120*/ 	.byte	0x04, 0x2f
        /*0122*/ 	.short	(.L_49 - .L_48)
	.align		4
.L_48:
        /*0124*/ 	.word	index@(_Z15nppiCopy_kernelIiLi4EEvPKT_iPS0_iii)
        /*0128*/ 	.word	0x00000010


	//----- nvinfo : EIATTR_FRAME_SIZE
	.align		4
.L_49:
        /*012c*/ 	.byte	0x04, 0x11
        /*012e*/ 	.short	(.L_51 - .L_50)
	.align		4
.L_50:
        /*0130*/ 	.word	index@(_Z15nppiCopy_kernelIiLi4EEvPKT_iPS0_iii)
        /*0134*/ 	.word	0x00000000


	//----- nvinfo : EIATTR_REGCOUNT
	.align		4
.L_51:
        /*0138*/ 	.byte	0x04, 0x2f
        /*013a*/ 	.short	(.L_53 - .L_52)
	.align		4
.L_52:
        /*013c*/ 	.word	index@(_Z15nppiCopy_kernelIfLi1EEvPKT_iPS0_iii)
        /*0140*/ 	.word	0x0000000a


	//----- nvinfo : EIATTR_FRAME_SIZE
	.align		4
.L_53:
        /*0144*/ 	.byte	0x04, 0x11
        /*0146*/ 	.short	(.L_55 - .L_54)
	.align		4
.L_54:
        /*0148*/ 	.word	index@(_Z15nppiCopy_kernelIfLi1EEvPKT_iPS0_iii)
        /*014c*/ 	.word	0x00000000


	//----- nvinfo : EIATTR_REGCOUNT
	.align		4
.L_55:
        /*0150*/ 	.byte	0x04, 0x2f
        /*0152*/ 	.short	(.L_57 - .L_56)
	.align		4
.L_56:
        /*0154*/ 	.word	index@(_Z15nppiCopy_kernelIfLi3EEvPKT_iPS0_iii)
        /*0158*/ 	.word	0x0000000e


	//----- nvinfo : EIATTR_FRAME_SIZE
	.align		4
.L_57:
        /*015c*/ 	.byte	0x04, 0x11
        /*015e*/ 	.short	(.L_59 - .L_58)
	.align		4
.L_58:
        /*0160*/ 	.word	index@(_Z15nppiCopy_kernelIfLi3EEvPKT_iPS0_iii)
        /*0164*/ 	.word	0x00000000


	//----- nvinfo : EIATTR_REGCOUNT
	.align		4
.L_59:
        /*0168*/ 	.byte	0x04, 0x2f
        /*016a*/ 	.short	(.L_61 - .L_60)
	.align		4
.L_60:
        /*016c*/ 	.word	index@(_Z15nppiCopy_kernelIfLi4EEvPKT_iPS0_iii)
        /*0170*/ 	.word	0x00000010


	//----- nvinfo : EIATTR_FRAME_SIZE
	.align		4
.L_61:
        /*0174*/ 	.byte	0x04, 0x11
        /*0176*/ 	.short	(.L_63 - .L_62)
	.align		4
.L_62:
        /*0178*/ 	.word	index@(_Z15nppiCopy_kernelIfLi4EEvPKT_iPS0_iii)
        /*017c*/ 	.word	0x00000000


	//----- nvinfo : EIATTR_REGCOUNT
	.align		4
.L_63:
        /*0180*/ 	.byte	0x04, 0x2f
        /*0182*/ 	.short	(.L_65 - .L_64)
	.align		4
.L_64:
        /*0184*/ 	.word	index@(_Z21nppiCopy_CxPxR_kernelIhLi3EEvPKT_iPKPS0_iii)
        /*0188*/ 	.word	0x00000018


	//----- nvinfo : EIATTR_FRAME_SIZE
	.align		4
.L_65:
        /*018c*/ 	.byte	0x04, 0x11
        /*018e*/ 	.short	(.L_67 - .L_66)
	.align		4
.L_66:
        /*0190*/ 	.word	index@(_Z21nppiCopy_CxPxR_kernelIhLi3EEvPKT_iPKPS0_iii)
        /*0194*/ 	.word	0x00000000


	//----- nvinfo : EIATTR_REGCOUNT
	.align		4
.L_67:
        /*0198*/ 	.byte	0x04, 0x2f
        /*019a*/ 	.short	(.L_69 - .L_68)
	.align		4
.L_68:
        /*019c*/ 	.word	index@(_Z21nppiCopy_CxPxR_kernelItLi3EEvPKT_iPKPS0_iii)
        /*01a0*/ 	.word	0x00000018


	//----- nvinfo : EIATTR_FRAME_SIZE
	.align		4
.L_69:
        /*01a4*/ 	.byte	0x04, 0x11
        /*01a6*/ 	.short	(.L_71 - .L_70)
	.align		4
.L_70:
        /*01a8*/ 	.word	index@(_Z21nppiCopy_CxPxR_kernelItLi3EEvPKT_iPKPS0_iii)
        /*01ac*/ 	.word	0x00000000


	//----- nvinfo : EIATTR_REGCOUNT
	.align		4
.L_71:
        /*01b0*/ 	.byte	0x04, 0x2f
        /*01b2*/ 	.short	(.L_73 - .L_72)
	.align		4
.L_72:
        /*01b4*/ 	.word	index@(_Z21nppiCopy_CxPxR_kernelIsLi3EEvPKT_iPKPS0_iii)
        /*01b8*/ 	.word	0x00000018


	//----- nvinfo : EIATTR_FRAME_SIZE
	.align		4
.L_73:
        /*01bc*/ 	.byte	0x04, 0x11
        /*01be*/ 	.short	(.L_75 - .L_74)
	.align		4
.L_74:
        /*01c0*/ 	.word	index@(_Z21nppiCopy_CxPxR_kernelIsLi3EEvPKT_iPKPS0_iii)
        /*01c4*/ 	.word	0x00000000


	//----- nvinfo : EIATTR_REGCOUNT
	.align		4
.L_75:
        /*01c8*/ 	.byte	0x04, 0x2f
        /*01ca*/ 	.short	(.L_77 - .L_76)
	.align		4
.L_76:
        /*01cc*/ 	.word	index@(_Z21nppiCopy_CxPxR_kernelIiLi3EEvPKT_iPKPS0_iii)
        /*01d0*/ 	.word	0x00000018


	//----- nvinfo : EIATTR_FRAME_SIZE
	.align		4
.L_77:
        /*01d4*/ 	.byte	0x04, 0x11
        /*01d6*/ 	.short	(.L_79 - .L_78)
	.align		4
.L_78:
        /*01d8*/ 	.word	index@(_Z21nppiCopy_CxPxR_kernelIiLi3EEvPKT_iPKPS0_iii)
        /*01dc*/ 	.word	0x00000000


	//----- nvinfo : EIATTR_REGCOUNT
	.align		4
.L_79:
        /*01e0*/ 	.byte	0x04, 0x2f
        /*01e2*/ 	.short	(.L_81 - .L_80)
	.align		4
.L_80:
        /*01e4*/ 	.word	index@(_Z21nppiCopy_CxPxR_kernelIfLi3EEvPKT_iPKPS0_iii)
        /*01e8*/ 	.word	0x00000018


	//----- nvinfo : EIATTR_FRAME_SIZE
	.align		4
.L_81:
        /*01ec*/ 	.byte	0x04, 0x11
        /*01ee*/ 	.short	(.L_83 - .L_82)
	.align		4
.L_82:
        /*01f0*/ 	.word	index@(_Z21nppiCopy_CxPxR_kernelIfLi3EEvPKT_iPKPS0_iii)
        /*01f4*/ 	.word	0x00000000


	//----- nvinfo : EIATTR_REGCOUNT
	.align		4
.L_83:
        /*01f8*/ 	.byte	0x04, 0x2f
        /*01fa*/ 	.short	(.L_85 - .L_84)
	.align		4
.L_84:
        /*01fc*/ 	.word	index@(_Z21nppiCopy_CxPxR_kernelIhLi4EEvPKT_iPKPS0_iii)
        /*0200*/ 	.word	0x0000001a


	//----- nvinfo : EIATTR_FRAME_SIZE
	.align		4
.L_85:
        /*0204*/ 	.byte	0x04, 0x11
        /*0206*/ 	.short	(.L_87 - .L_86)
	.align		4
.L_86:
        /*0208*/ 	.word	index@(_Z21nppiCopy_CxPxR_kernelIhLi4EEvPKT_iPKPS0_iii)
        /*020c*/ 	.word	0x00000000


	//----- nvinfo : EIATTR_REGCOUNT
	.align		4
.L_87:
        /*0210*/ 	.byte	0x04, 0x2f
        /*0212*/ 	.short	(.L_89 - .L_88)
	.align		4
.L_88:
        /*0214*/ 	.word	index@(_Z21nppiCopy_CxPxR_kernelItLi4EEvPKT_iPKPS0_iii)
        /*0218*/ 	.word	0x00000016


	//----- nvinfo : EIATTR_FRAME_SIZE
	.align		4
.L_89:
        /*021c*/ 	.byte	0x04, 0x11
        /*021e*/ 	.short	(.L_91 - .L_90)
	.align		4
.L_90:
        /*0220*/ 	.word	index@(_Z21nppiCopy_CxPxR_kernelItLi4EEvPKT_iPKPS0_iii)
        /*0224*/ 	.word	0x00000000


	//----- nvinfo : EIATTR_REGCOUNT
	.align		4
.L_91:
        /*0228*/ 	.byte	0x04, 0x2f
        /*022a*/ 	.short	(.L_93 - .L_92)
	.align		4
.L_92:
        /*022c*/ 	.word	index@(_Z21nppiCopy_CxPxR_kernelIfLi4EEvPKT_iPKPS0_iii)
        /*0230*/ 	.word	0x00000016


	//----- nvinfo : EIATTR_FRAME_SIZE
	.align		4
.L_93:
        /*0234*/ 	.byte	0x04, 0x11
        /*0236*/ 	.short	(.L_95 - .L_94)
	.align		4
.L_94:
        /*0238*/ 	.word	index@(_Z21nppiCopy_CxPxR_kernelIfLi4EEvPKT_iPKPS0_iii)
        /*023c*/ 	.word	0x00000000


	//----- nvinfo : EIATTR_REGCOUNT
	.align		4
.L_95:
        /*0240*/ 	.byte	0x04, 0x2f
        /*0242*/ 	.short	(.L_97 - .L_96)
	.align		4
.L_96:
        /*0244*/ 	.word	index@(_Z21nppiCopy_PxCxR_kernelIhLi3EEvPKPT_iS1_iii)
        /*0248*/ 	.word	0x00000012


	//----- nvinfo : EIATTR_FRAME_SIZE
	.align		4
.L_97:
        /*024c*/ 	.byte	0x04, 0x11
        /*024e*/ 	.short	(.L_99 - .L_98)
	.align		4
.L_98:
        /*0250*/ 	.word	index@(_Z21nppiCopy_PxCxR_kernelIhLi3EEvPKPT_iS1_iii)
        /*0254*/ 	.word	0x00000000


	//----- nvinfo : EIATTR_REGCOUNT
	.align		4
.L_99:
        /*0258*/ 	.byte	0x04, 0x2f
        /*025a*/ 	.short	(.L_101 - .L_100)
	.align		4
.L_100:
        /*025c*/ 	.word	index@(_Z21nppiCopy_PxCxR_kernelItLi3EEvPKPT_iS1_iii)
        /*0260*/ 	.word	0x00000012


	//----- nvinfo : EIATTR_FRAME_SIZE
	.align		4
.L_101:
        /*0264*/ 	.byte	0x04, 0x11
        /*0266*/ 	.short	(.L_103 - .L_102)
	.align		4
.L_102:
        /*0268*/ 	.word	index@(_Z21nppiCopy_PxCxR_kernelItLi3EEvPKPT_iS1_iii)
        /*026c*/ 	.word	0x00000000


	//----- nvinfo : EIATTR_REGCOUNT
	.align		4
.L_103:
        /*0270*/ 	.byte	0x04, 0x2f
        /*0272*/ 	.short	(.L_105 - .L_104)
	.align		4
.L_104:
        /*0274*/ 	.word	index@(_Z21nppiCopy_PxCxR_kernelIsLi3EEvPKPT_iS1_iii)
        /*0278*/ 	.word	0x00000012


	//----- nvinfo : EIATTR_FRAME_SIZE
	.align		4
.L_105:
        /*027c*/ 	.byte	0x04, 0x11
        /*027e*/ 	.short	(.L_107 - .L_106)
	.align		4
.L_106:
        /*0280*/ 	.word	index@(_Z21nppiCopy_PxCxR_kernelIsLi3EEvPKPT_iS1_iii)
        /*0284*/ 	.word	0x00000000


	//----- nvinfo : EIATTR_REGCOUNT
	.align		4
.L_107:
        /*0288*/ 	.byte	0x04, 0x2f
        /*028a*/ 	.short	(.L_109 - .L_108)
	.align		4
.L_108:
        /*028c*/ 	.word	index@(_Z21nppiCopy_PxCxR_kernelIiLi3EEvPKPT_iS1_iii)
        /*0290*/ 	.word	0x00000012


	//----- nvinfo : EIATTR_FRAME_SIZE
	.align		4
.L_109:
        /*0294*/ 	.byte	0x04, 0x11
        /*0296*/ 	.short	(.L_111 - .L_110)
	.align		4
.L_110:
        /*0298*/ 	.word	index@(_Z21nppiCopy_PxCxR_kernelIiLi3EEvPKPT_iS1_iii)
        /*029c*/ 	.word	0x00000000


	//----- nvinfo : EIATTR_REGCOUNT
	.align		4
.L_111:
        /*02a0*/ 	.byte	0x04, 0x2f
        /*02a2*/ 	.short	(.L_113 - .L_112)
	.align		4
.L_112:
        /*02a4*/ 	.word	index@(_Z21nppiCopy_PxCxR_kernelIfLi3EEvPKPT_iS1_iii)
        /*02a8*/ 	.word	0x00000012


	//----- nvinfo : EIATTR_FRAME_SIZE
	.align		4
.L_113:
        /*02ac*/ 	.byte	0x04, 0x11
        /*02ae*/ 	.short	(.L_115 - .L_114)
	.align		4
.L_114:
        /*02b0*/ 	.word	index@(_Z21nppiCopy_PxCxR_kernelIfLi3EEvPKPT_iS1_iii)
        /*02b4*/ 	.word	0x00000000


	//----- nvinfo : EIATTR_REGCOUNT
	.align		4
.L_115:
        /*02b8*/ 	.byte	0x04, 0x2f
        /*02ba*/ 	.short	(.L_117 - .L_116)
	.align		4
.L_116:
        /*02bc*/ 	.word	index@(_Z21nppiCopy_PxCxR_kernelIhLi4EEvPKPT_iS1_iii)
        /*02c0*/ 	.word	0x00000012


	//----- nvinfo : EIATTR_FRAME_SIZE
	.align		4
.L_117:
        /*02c4*/ 	.byte	0x04, 0x11
        /*02c6*/ 	.short	(.L_119 - .L_118)
	.align		4
.L_118:
        /*02c8*/ 	.word	index@(_Z21nppiCopy_PxCxR_kernelIhLi4EEvPKPT_iS1_iii)
        /*02cc*/ 	.word	0x00000000


	//----- nvinfo : EIATTR_REGCOUNT
	.align		4
.L_119:
        /*02d0*/ 	.byte	0x04, 0x2f
        /*02d2*/ 	.short	(.L_121 - .L_120)
	.align		4
.L_120:
        /*02d4*/ 	.word	index@(_Z21nppiCopy_PxCxR_kernelItLi4EEvPKPT_iS1_iii)
        /*02d8*/ 	.word	0x00000010


	//----- nvinfo : EIATTR_FRAME_SIZE
	.align		4
.L_121:
        /*02dc*/ 	.byte	0x04, 0x11
        /*02de*/ 	.short	(.L_123 - .L_122)
	.align		4
.L_122:
        /*02e0*/ 	.word	index@(_Z21nppiCopy_PxCxR_kernelItLi4EEvPKPT_iS1_iii)
        /*02e4*/ 	.word	0x00000000


	//----- nvinfo : EIATTR_REGCOUNT
	.align		4
.L_123:
        /*02e8*/ 	.byte	0x04, 0x2f
        /*02ea*/ 	.short	(.L_125 - .L_124)
	.align		4
.L_124:
        /*02ec*/ 	.word	index@(_Z21nppiCopy_PxCxR_kernelIfLi4EEvPKPT_iS1_iii)
        /*02f0*/ 	.word	0x00000010


	//----- nvinfo : EIATTR_FRAME_SIZE
	.align		4
.L_125:
        /*02f4*/ 	.byte	0x04, 0x11
        /*02f6*/ 	.short	(.L_127 - .L_126)
	.align		4
.L_126:
        /*02f8*/ 	.word	index@(_Z21nppiCopy_PxCxR_kernelIfLi4EEvPKPT_iS1_iii)
        /*02fc*/ 	.word	0x00000000


	//----- nvinfo : EIATTR_MIN_STACK_SIZE
	.align		4
.L_127:
        /*0300*/ 	.byte	0x04, 0x12
        /*0302*/ 	.short	(.L_129 - .L_128)
	.align		4
.L_128:
        /*0304*/ 	.word	index@(_Z21nppiCopy_PxCxR_kernelIfLi4EEvPKPT_iS1_iii)
        /*0308*/ 	.word	0x00000000


	//----- nvinfo : EIATTR_MIN_STACK_SIZE
	.align		4
.L_129:
        /*030c*/ 	.byte	0x04, 0x12
        /*030e*/ 	.short	(.L_131 - .L_130)
	.align		4
.L_130:
        /*0310*/ 	.word	index@(_Z21nppiCopy_PxCxR_kernelItLi4EEvPKPT_iS1_iii)
        /*0314*/ 	.word	0x00000000


	//----- nvinfo : EIATTR_MIN_STACK_SIZE
	.align		4
.L_131:
        /*0318*/ 	.byte	0x04, 0x12
        /*031a*/ 	.short	(.L_133 - .L_132)
	.align		4
.L_132:
        /*031c*/ 	.word	index@(_Z21nppiCopy_PxCxR_kernelIhLi4EEvPKPT_iS1_iii)
        /*0320*/ 	.word	0x00000000


	//----- nvinfo : EIATTR_MIN_STACK_SIZE
	.align		4
.L_133:
        /*0324*/ 	.byte	0x04, 0x12
        /*0326*/ 	.short	(.L_135 - .L_134)
	.align		4
.L_134:
        /*0328*/ 	.word	index@(_Z21nppiCopy_PxCxR_kernelIfLi3EEvPKPT_iS1_iii)
        /*032c*/ 	.word	0x00000000


	//----- nvinfo : EIATTR_MIN_STACK_SIZE
	.align		4
.L_135:
        /*0330*/ 	.byte	0x04, 0x12
        /*0332*/ 	.short	(.L_137 - .L_136)
	.align		4
.L_136:
        /*0334*/ 	.word	index@(_Z21nppiCopy_PxCxR_kernelIiLi3EEvPKPT_iS1_iii)
        /*0338*/ 	.word	0x00000000


	//----- nvinfo : EIATTR_MIN_STACK_SIZE
	.align		4
.L_137:
        /*033c*/ 	.byte	0x04, 0x12
        /*033e*/ 	.short	(.L_139 - .L_138)
	.align		4
.L_138:
        /*0340*/ 	.word	index@(_Z21nppiCopy_PxCxR_kernelIsLi3EEvPKPT_iS1_iii)
        /*0344*/ 	.word	0x00000000


	//----- nvinfo : EIATTR_MIN_STACK_SIZE
	.align		4
.L_139:
        /*0348*/ 	.byte	0x04, 0x12
        /*034a*/ 	.short	(.L_141 - .L_140)
	.align		4
.L_140:
        /*034c*/ 	.word	index@(_Z21nppiCopy_PxCxR_kernelItLi3EEvPKPT_iS1_iii)
        /*0350*/ 	.word	0x00000000


	//----- nvinfo : EIATTR_MIN_STACK_SIZE
	.align		4
.L_141:
        /*0354*/ 	.byte	0x04, 0x12
        /*0356*/ 	.short	(.L_143 - .L_142)
	.align		4
.L_142:
        /*0358*/ 	.word	index@(_Z21nppiCopy_PxCxR_kernelIhLi3EEvPKPT_iS1_iii)
        /*035c*/ 	.word	0x00000000


	//----- nvinfo : EIATTR_MIN_STACK_SIZE
	.align		4
.L_143:
        /*0360*/ 	.byte	0x04, 0x12
        /*0362*/ 	.short	(.L_145 - .L_144)
	.align		4
.L_144:
        /*0364*/ 	.word	index@(_Z21nppiCopy_CxPxR_kernelIfLi4EEvPKT_iPKPS0_iii)
        /*0368*/ 	.word	0x00000000


	//----- nvinfo : EIATTR_MIN_STACK_SIZE
	.align		4
.L_145:
        /*036c*/ 	.byte	0x04, 0x12
        /*036e*/ 	.short	(.L_147 - .L_146)
	.align		4
.L_146:
        /*0370*/ 	.word	index@(_Z21nppiCopy_CxPxR_kernelItLi4EEvPKT_iPKPS0_iii)
        /*0374*/ 	.word	0x00000000


	//----- nvinfo : EIATTR_MIN_STACK_SIZE
	.align		4
.L_147:
        /*0378*/ 	.byte	0x04, 0x12
        /*037a*/ 	.short	(.L_149 - .L_148)
	.align		4
.L_148:
        /*037c*/ 	.word	index@(_Z21nppiCopy_CxPxR_kernelIhLi4EEvPKT_iPKPS0_iii)
        /*0380*/ 	.word	0x00000000


	//----- nvinfo : EIATTR_MIN_STACK_SIZE
	.align		4
.L_149:
        /*0384*/ 	.byte	0x04, 0x12
        /*0386*/ 	.short	(.L_151 - .L_150)
	.align		4
.L_150:
        /*0388*/ 	.word	index@(_Z21nppiCopy_CxPxR_kernelIfLi3EEvPKT_iPKPS0_iii)
        /*038c*/ 	.word	0x00000000


	//----- nvinfo : EIATTR_MIN_STACK_SIZE
	.align		4
.L_151:
        /*0390*/ 	.byte	0x04, 0x12
        /*0392*/ 	.short	(.L_153 - .L_152)
	.align		4
.L_152:
        /*0394*/ 	.word	index@(_Z21nppiCopy_CxPxR_kernelIiLi3EEvPKT_iPKPS0_iii)
        /*0398*/ 	.word	0x00000000


	//----- nvinfo : EIATTR_MIN_STACK_SIZE
	.align		4
.L_153:
        /*039c*/ 	.byte	0x04, 0x12
        /*039e*/ 	.short	(.L_155 - .L_154)
	.align		4
.L_154:
        /*03a0*/ 	.word	index@(_Z21nppiCopy_CxPxR_kernelIsLi3EEvPKT_iPKPS0_iii)
        /*03a4*/ 	.word	0x00000000


	//----- nvinfo : EIATTR_MIN_STACK_SIZE
	.align		4
.L_155:
        /*03a8*/ 	.byte	0x04, 0x12
        /*03aa*/ 	.short	(.L_157 - .L_156)
	.align		4
.L_156:
        /*03ac*/ 	.word	index@(_Z21nppiCopy_CxPxR_kernelItLi3EEvPKT_iPKPS0_iii)
        /*03b0*/ 	.word	0x00000000


	//----- nvinfo : EIATTR_MIN_STACK_SIZE
	.align		4
.L_157:
        /*03b4*/ 	.byte	0x04, 0x12
        /*03b6*/ 	.short	(.L_159 - .L_158)
	.align		4
.L_158:
        /*03b8*/ 	.word	index@(_Z21nppiCopy_CxPxR_kernelIhLi3EEvPKT_iPKPS0_iii)
        /*03bc*/ 	.word	0x00000000


	//----- nvinfo : EIATTR_MIN_STACK_SIZE
	.align		4
.L_159:
        /*03c0*/ 	.byte	0x04, 0x12
        /*03c2*/ 	.short	(.L_161 - .L_160)
	.align		4
.L_160:
        /*03c4*/ 	.word	index@(_Z15nppiCopy_kernelIfLi4EEvPKT_iPS0_iii)
        /*03c8*/ 	.word	0x00000000


	//----- nvinfo : EIATTR_MIN_STACK_SIZE
	.align		4
.L_161:
        /*03cc*/ 	.byte	0x04, 0x12
        /*03ce*/ 	.short	(.L_163 - .L_162)
	.align		4
.L_162:
        /*03d0*/ 	.word	index@(_Z15nppiCopy_kernelIfLi3EEvPKT_iPS0_iii)
        /*03d4*/ 	.word	0x00000000


	//----- nvinfo : EIATTR_MIN_STACK_SIZE
	.align		4
.L_163:
        /*03d8*/ 	.byte	0x04, 0x12
        /*03da*/ 	.short	(.L_165 - .L_164)
	.align		4
.L_164:
        /*03dc*/ 	.word	index@(_Z15nppiCopy_kernelIfLi1EEvPKT_iPS0_iii)
        /*03e0*/ 	.word	0x00000000


	//----- nvinfo : EIATTR_MIN_STACK_SIZE
	.align		4
.L_165:
        /*03e4*/ 	.byte	0x04, 0x12
        /*03e6*/ 	.short	(.L_167 - .L_166)
	.align		4
.L_166:
        /*03e8*/ 	.word	index@(_Z15nppiCopy_kernelIiLi4EEvPKT_iPS0_iii)
        /*03ec*/ 	.word	0x00000000


	//----- nvinfo : EIATTR_MIN_STACK_SIZE
	.align		4
.L_167:
        /*03f0*/ 	.byte	0x04, 0x12
        /*03f2*/ 	.short	(.L_169 - .L_168)
	.align		4
.L_168:
        /*03f4*/ 	.word	index@(_Z15nppiCopy_kernelIiLi3EEvPKT_iPS0_iii)
        /*03f8*/ 	.word	0x00000000


	//----- nvinfo : EIATTR_MIN_STACK_SIZE
	.align		4
.L_169:
        /*03fc*/ 	.byte	0x04, 0x12
        /*03fe*/ 	.short	(.L_171 - .L_170)
	.align		4
.L_170:
        /*0400*/ 	.word	index@(_Z15nppiCopy_kernelIiLi1EEvPKT_iPS0_iii)
        /*0404*/ 	.word	0x00000000


	//----- nvinfo : EIATTR_MIN_STACK_SIZE
	.align		4
.L_171:
        /*0408*/ 	.byte	0x04, 0x12
        /*040a*/ 	.short	(.L_173 - .L_172)
	.align		4
.L_172:
        /*040c*/ 	.word	index@(_Z15nppiCopy_kernelIsLi4EEvPKT_iPS0_iii)
        /*0410*/ 	.word	0x00000000


	//----- nvinfo : EIATTR_MIN_STACK_SIZE
	.align		4
.L_173:
        /*0414*/ 	.byte	0x04, 0x12
        /*0416*/ 	.short	(.L_175 - .L_174)
	.align		4
.L_174:
        /*0418*/ 	.word	index@(_Z15nppiCopy_kernelIsLi3EEvPKT_iPS0_iii)
        /*041c*/ 	.word	0x00000000


	//----- nvinfo : EIATTR_MIN_STACK_SIZE
	.align		4
.L_175:
        /*0420*/ 	.byte	0x04, 0x12
        /*0422*/ 	.short	(.L_177 - .L_176)
	.align		4
.L_176:
        /*0424*/ 	.word	index@(_Z15nppiCopy_kernelIsLi1EEvPKT_iPS0_iii)
        /*0428*/ 	.word	0x00000000


	//----- nvinfo : EIATTR_MIN_STACK_SIZE
	.align		4
.L_177:
        /*042c*/ 	.byte	0x04, 0x12
        /*042e*/ 	.short	(.L_179 - .L_178)
	.align		4
.L_178:
        /*0430*/ 	.word	index@(_Z15nppiCopy_kernelItLi4EEvPKT_iPS0_iii)
        /*0434*/ 	.word	0x00000000


	//----- nvinfo : EIATTR_MIN_STACK_SIZE
	.align		4
.L_179:
        /*0438*/ 	.byte	0x04, 0x12
        /*043a*/ 	.short	(.L_181 - .L_180)
	.align		4
.L_180:
        /*043c*/ 	.word	index@(_Z15nppiCopy_kernelItLi3EEvPKT_iPS0_iii)
        /*0440*/ 	.word	0x00000000


	//----- nvinfo : EIATTR_MIN_STACK_SIZE
	.align		4
.L_181:
        /*0444*/ 	.byte	0x04, 0x12
        /*0446*/ 	.short	(.L_183 - .L_182)
	.align		4
.L_182:
        /*0448*/ 	.word	index@(_Z15nppiCopy_kernelItLi1EEvPKT_iPS0_iii)
        /*044c*/ 	.word	0x00000000


	//----- nvinfo : EIATTR_MIN_STACK_SIZE
	.align		4
.L_183:
        /*0450*/ 	.byte	0x04, 0x12
        /*0452*/ 	.short	(.L_185 - .L_184)
	.align		4
.L_184:
        /*0454*/ 	.word	index@(_Z15nppiCopy_kernelIhLi4EEvPKT_iPS0_iii)
        /*0458*/ 	.word	0x00000000


	//----- nvinfo : EIATTR_MIN_STACK_SIZE
	.align		4
.L_185:
        /*045c*/ 	.byte	0x04, 0x12
        /*045e*/ 	.short	(.L_187 - .L_186)
	.align		4
.L_186:
        /*0460*/ 	.word	index@(_Z15nppiCopy_kernelIhLi3EEvPKT_iPS0_iii)
        /*0464*/ 	.word	0x00000000


	//----- nvinfo : EIATTR_MIN_STACK_SIZE
	.align		4
.L_187:
        /*0468*/ 	.byte	0x04, 0x12
        /*046a*/ 	.short	(.L_189 - .L_188)
	.align		4
.L_188:
        /*046c*/ 	.word	index@(_Z15nppiCopy_kernelIhLi1EEvPKT_iPS0_iii)
        /*0470*/ 	.word	0x00000000


	//----- nvinfo : EIATTR_MIN_STACK_SIZE
	.align		4
.L_189:
        /*0474*/ 	.byte	0x04, 0x12
        /*0476*/ 	.short	(.L_191 - .L_190)
	.align		4
.L_190:
        /*0478*/ 	.word	index@(_Z33nppiCopy_8u_C4R_vectorized_kernelPKhiPhiii)
        /*047c*/ 	.word	0x00000000
.L_191:


//--------------------- .nv.compat                --------------------------
	.section	.nv.compat,"",@"SHT_CUDA_COMPAT_INFO"
	.align	4
        /*0000*/ 	.byte	0x02, 0x09, 0x00, 0x00, 0x02, 0x02, 0x01, 0x00, 0x02, 0x05, 0x05, 0x00, 0x03, 0x07, 0x01, 0x01
        /*0010*/ 	.byte	0x02, 0x03, 0x00, 0x00, 0x02, 0x06, 0x01, 0x00, 0x04, 0x0b, 0x08, 0x00, 0x09, 0x00, 0x00, 0x00
        /*0020*/ 	.byte	0x00, 0x00, 0x00, 0x00


//--------------------- .nv.info._Z21nppiCopy_PxCxR_kernelIfLi4EEvPKPT_iS1_iii --------------------------
	.section	.nv.info._Z21nppiCopy_PxCxR_kernelIfLi4EEvPKPT_iS1_iii,"",@"SHT_CUDA_INFO"
	.sectionflags	@""
	.align	4


	//----- nvinfo : EIATTR_CUDA_API_VERSION
	.align		4
        /*0000*/ 	.byte	0x04, 0x37
        /*0002*/ 	.short	(.L_193 - .L_192)
.L_192:
        /*0004*/ 	.word	0x00000082


	//----- nvinfo : EIATTR_KPARAM_INFO
	.align		4
.L_193:
        /*0008*/ 	.byte	0x04, 0x17
        /*000a*/ 	.short	(.L_195 - .L_194)
.L_194:
        /*000c*/ 	.word	0x00000000
        /*0010*/ 	.short	0x0005
        /*0012*/ 	.short	0x0020
        /*0014*/ 	.byte	0x00, 0xf0, 0x11, 0x00


	//----- nvinfo : EIATTR_KPARAM_INFO
	.align		4
.L_195:
        /*0018*/ 	.byte	0x04, 0x17
        /*001a*/ 	.short	(.L_197 - .L_196)
.L_196:
        /*001c*/ 	.word	0x00000000
        /*0020*/ 	.short	0x0004
        /*0022*/ 	.short	0x001c
        /*0024*/ 	.byte	0x00, 0xf0, 0x11, 0x00


	//----- nvinfo : EIATTR_KPARAM_INFO
	.align		4
.L_197:
        /*0028*/ 	.byte	0x04, 0x17
        /*002a*/ 	.short	(.L_199 - .L_198)
.L_198:
        /*002c*/ 	.word	0x00000000
        /*0030*/ 	.short	0x0003
        /*0032*/ 	.short	0x0018
        /*0034*/ 	.byte	0x00, 0xf0, 0x11, 0x00


	//----- nvinfo : EIATTR_KPARAM_INFO
	.align		4
.L_199:
        /*0038*/ 	.byte	0x04, 0x17
        /*003a*/ 	.short	(.L_201 - .L_200)
.L_200:
        /*003c*/ 	.word	0x00000000
        /*0040*/ 	.short	0x0002
        /*0042*/ 	.short	0x0010
        /*0044*/ 	.byte	0x00, 0xf5, 0x21, 0x00


	//----- nvinfo : EIATTR_KPARAM_INFO
	.align		4
.L_201:
        /*0048*/ 	.byte	0x04, 0x17
        /*004a*/ 	.short	(.L_203 - .L_202)
.L_202:
        /*004c*/ 	.word	0x00000000
        /*0050*/ 	.short	0x0001
        /*0052*/ 	.short	0x0008
        /*0054*/ 	.byte	0x00, 0xf0, 0x11, 0x00


	//----- nvinfo : EIATTR_KPARAM_INFO
	.align		4
.L_203:
        /*0058*/ 	.byte	0x04, 0x17
        /*005a*/ 	.short	(.L_205 - .L_204)
.L_204:
        /*005c*/ 	.word	0x00000000
        /*0060*/ 	.short	0x0000
        /*0062*/ 	.short	0x0000
        /*0064*/ 	.byte	0x00, 0xf5, 0x21, 0x00


	//----- nvinfo : EIATTR_SPARSE_MMA_MASK
	.align		4
.L_205:
        /*0068*/ 	.byte	0x03, 0x50
        /*006a*/ 	.short	0x0000


	//----- nvinfo : EIATTR_MAXREG_COUNT
	.align		4
        /*006c*/ 	.byte	0x03, 0x1b
        /*006e*/ 	.short	0x00ff


	//----- nvinfo : EIATTR_MERCURY_ISA_VERSION
	.align		4
        /*0070*/ 	.byte	0x03, 0x5f
        /*0072*/ 	.short	0x0101


	//----- nvinfo : EIATTR_VRC_CTA_INIT_COUNT
	.align		4
        /*0074*/ 	.byte	0x02, 0x4a
	.zero		1
	.zero		1


	//----- nvinfo : EIATTR_EXIT_INSTR_OFFSETS
	.align		4
        /*0078*/ 	.byte	0x04, 0x1c
        /*007a*/ 	.short	(.L_207 - .L_206)


	//   ....[0]....
.L_206:
        /*007c*/ 	.word	0x000000d0


	//   ....[1]....
        /*0080*/ 	.word	0x00000320


	//----- nvinfo : EIATTR_CBANK_PARAM_SIZE
	.align		4
.L_207:
        /*0084*/ 	.byte	0x03, 0x19
        /*0086*/ 	.short	0x0024


	//----- nvinfo : EIATTR_PARAM_CBANK
	.align		4
        /*0088*/ 	.byte	0x04, 0x0a
        /*008a*/ 	.short	(.L_209 - .L_208)
	.align		4
.L_208:
        /*008c*/ 	.word	index@(.nv.constant0._Z21nppiCopy_PxCxR_kernelIfLi4EEvPKPT_iS1_iii)
        /*0090*/ 	.short	0x0380
        /*0092*/ 	.short	0x0024


	//----- nvinfo : EIATTR_SW_WAR
	.align		4
.L_209:
        /*0094*/ 	.byte	0x04, 0x36
        /*0096*/ 	.short	(.L_211 - .L_210)
.L_210:
        /*0098*/ 	.word	0x00000008
.L_211:


//--------------------- .nv.info._Z21nppiCopy_PxCxR_kernelItLi4EEvPKPT_iS1_iii --------------------------
	.section	.nv.info._Z21nppiCopy_PxCxR_kernelItLi4EEvPKPT_iS1_iii,"",@"SHT_CUDA_INFO"
	.sectionflags	@""
	.align	4


	//----- nvinfo : EIATTR_CUDA_API_VERSION
	.align		4
        /*0000*/ 	.byte	0x04, 0x37
        /*0002*/ 	.short	(.L_213 - .L_212)
.L_212:
        /*0004*/ 	.word	0x00000082


	//----- nvinfo : EIATTR_KPARAM_INFO
	.align		4
.L_213:
        /*0008*/ 	.byte	0x04, 0x17
        /*000a*/ 	.short	(.L_215 - .L_214)
.L_214:
        /*000c*/ 	.word	0x00000000
        /*0010*/ 	.short	0x0005
        /*0012*/ 	.short	0x0020
        /*0014*/ 	.byte	0x00, 0xf0, 0x11, 0x00


	//----- nvinfo : EIATTR_KPARAM_INFO
	.align		4
.L_215:
        /*0018*/ 	.byte	0x04, 0x17
        /*001a*/ 	.short	(.L_217 - .L_216)
.L_216:
        /*001c*/ 	.word	0x00000000
        /*0020*/ 	.short	0x0004
        /*0022*/ 	.short	0x001c
        /*0024*/ 	.byte	0x00, 0xf0, 0x11, 0x00


	//----- nvinfo : EIATTR_KPARAM_INFO
	.align		4
.L_217:
        /*0028*/ 	.byte	0x04, 0x17
        /*002a*/ 	.short	(.L_219 - .L_218)
.L_218:
        /*002c*/ 	.word	0x00000000
        /*0030*/ 	.short	0x0003
        /*0032*/ 	.short	0x0018
        /*0034*/ 	.byte	0x00, 0xf0, 0x11, 0x00


	//----- nvinfo : EIATTR_KPARAM_INFO
	.align		4
.L_219:
        /*0038*/ 	.byte	0x04, 0x17
        /*003a*/ 	.short	(.L_221 - .L_220)
.L_220:
        /*003c*/ 	.word	0x00000000
        /*0040*/ 	.short	0x0002
        /*0042*/ 	.short	0x0010
        /*0044*/ 	.byte	0x00, 0xf5, 0x21, 0x00


	//----- nvinfo : EIATTR_KPARAM_INFO
	.align		4
.L_221:
        /*0048*/ 	.byte	0x04, 0x17
        /*004a*/ 	.short	(.L_223 - .L_222)
.L_222:
        /*004c*/ 	.word	0x00000000
        /*0050*/ 	.short	0x0001
        /*0052*/ 	.short	0x0008
        /*0054*/ 	.byte	0x00, 0xf0, 0x11, 0x00


	//----- nvinfo : EIATTR_KPARAM_INFO
	.align		4
.L_223:
        /*0058*/ 	.byte	0x04, 0x17
        /*005a*/ 	.short	(.L_225 - .L_224)
.L_224:
        /*005c*/ 	.word	0x00000000
        /*0060*/ 	.short	0x0000
        /*0062*/ 	.short	0x0000
        /*0064*/ 	.byte	0x00, 0xf5, 0x21, 0x00


	//----- nvinfo : EIATTR_SPARSE_MMA_MASK
	.align		4
.L_225:
        /*0068*/ 	.byte	0x03, 0x50
        /*006a*/ 	.short	0x0000


	//----- nvinfo : EIATTR_MAXREG_COUNT
	.align		4
        /*006c*/ 	.byte	0x03, 0x1b
        /*006e*/ 	.short	0x00ff


	//----- nvinfo : EIATTR_MERCURY_ISA_VERSION
	.align		4
        /*0070*/ 	.byte	0x03, 0x5f
        /*0072*/ 	.short	0x0101


	//----- nvinfo : EIATTR_VRC_CTA_INIT_COUNT
	.align		4
        /*0074*/ 	.byte	0x02, 0x4a
	.zero		1
	.zero		1


	//----- nvinfo : EIATTR_EXIT_INSTR_OFFSETS
	.align		4
        /*0078*/ 	.byte	0x04, 0x1c
        /*007a*/ 	.short	(.L_227 - .L_226)


	//   ....[0]....
.L_226:
        /*007c*/ 	.word	0x000000d0


	//   ....[1]....
        /*0080*/ 	.word	0x00000320


	//----- nvinfo : EIATTR_CBANK_PARAM_SIZE
	.align		4
.L_227:
        /*0084*/ 	.byte	0x03, 0x19
        /*0086*/ 	.short	0x0024


	//----- nvinfo : EIATTR_PARAM_CBANK
	.align		4
        /*0088*/ 	.byte	0x04, 0x0a
        /*008a*/ 	.short	(.L_229 - .L_228)
	.align		4
.L_228:
        /*008c*/ 	.word	index@(.nv.constant0._Z21nppiCopy_PxCxR_kernelItLi4EEvPKPT_iS1_iii)
        /*0090*/ 	.short	0x0380
        /*0092*/ 	.short	0x0024


	//----- nvinfo : EIATTR_SW_WAR
	.align		4
.L_229:
        /*0094*/ 	.byte	0x04, 0x36
        /*0096*/ 	.short	(.L_231 - .L_230)
.L_230:
        /*0098*/ 	.word	0x00000008
.L_231:


//--------------------- .nv.info._Z21nppiCopy_PxCxR_kernelIhLi4EEvPKPT_iS1_iii --------------------------
	.section	.nv.info._Z21nppiCopy_PxCxR_kernelIhLi4EEvPKPT_iS1_iii,"",@"SHT_CUDA_INFO"
	.sectionflags	@""
	.align	4


	//----- nvinfo : EIATTR_CUDA_API_VERSION
	.align		4
        /*0000*/ 	.byte	0x04, 0x37
        /*0002*/ 	.short	(.L_233 - .L_232)
.L_232:
        /*0004*/ 	.word	0x00000082


	//----- nvinfo : EIATTR_KPARAM_INFO
	.align		4
.L_233:
        /*0008*/ 	.byte	0x04, 0x17
        /*000a*/ 	.short	(.L_235 - .L_234)
.L_234:
        /*000c*/ 	.word	0x00000000
        /*0010*/ 	.short	0x0005
        /*0012*/ 	.short	0x0020
        /*0014*/ 	.byte	0x00, 0xf0, 0x11, 0x00


	//----- nvinfo : EIATTR_KPARAM_INFO
	.align		4
.L_235:
        /*0018*/ 	.byte	0x04, 0x17
        /*001a*/ 	.short	(.L_237 - .L_236)
.L_236:
        /*001c*/ 	.word	0x00000000
        /*0020*/ 	.short	0x0004
        /*0022*/ 	.short	0x001c
        /*0024*/ 	.byte	0x00, 0xf0, 0x11, 0x00


	//----- nvinfo : EIATTR_KPARAM_INFO
	.align		4
.L_237:
        /*0028*/ 	.byte	0x04, 0x17
        /*002a*/ 	.short	(.L_239 - .L_238)
.L_238:
        /*002c*/ 	.word	0x00000000
        /*0030*/ 	.short	0x0003
        /*0032*/ 	.short	0x0018
        /*0034*/ 	.byte	0x00, 0xf0, 0x11, 0x00


	//----- nvinfo : EIATTR_KPARAM_INFO
	.align		4
.L_239:
        /*0038*/ 	.byte	0x04, 0x17
        /*003a*/ 	.short	(.L_241 - .L_240)
.L_240:
        /*003c*/ 	.word	0x00000000
        /*0040*/ 	.short	0x0002
        /*0042*/ 	.short	0x0010
        /*0044*/ 	.byte	0x00, 0xf5, 0x21, 0x00


	//----- nvinfo : EIATTR_KPARAM_INFO
	.align		4
.L_241:
        /*0048*/ 	.byte	0x04, 0x17
        /*004a*/ 	.short	(.L_243 - .L_242)
.L_242:
        /*004c*/ 	.word	0x00000000
        /*0050*/ 	.short	0x0001
        /*0052*/ 	.short	0x0008
        /*0054*/ 	.byte	0x00, 0xf0, 0x11, 0x00


	//----- nvinfo : EIATTR_KPARAM_INFO
	.align		4
.L_243:
        /*0058*/ 	.byte	0x04, 0x17
        /*005a*/ 	.short	(.L_245 - .L_244)
.L_244:
        /*005c*/ 	.word	0x00000000
        /*0060*/ 	.short	0x0000
        /*0062*/ 	.short	0x0000
        /*0064*/ 	.byte	0x00, 0xf5, 0x21, 0x00


	//----- nvinfo : EIATTR_SPARSE_MMA_MASK
	.align		4
.L_245:
        /*0068*/ 	.byte	0x03, 0x50
        /*006a*/ 	.short	0x0000


	//----- nvinfo : EIATTR_MAXREG_COUNT
	.align		4
        /*006c*/ 	.byte	0x03, 0x1b
        /*006e*/ 	.short	0x00ff


	//----- nvinfo : EIATTR_MERCURY_ISA_VERSION
	.align		4
        /*0070*/ 	.byte	0x03, 0x5f
        /*0072*/ 	.short	0x0101


	//----- nvinfo : EIATTR_VRC_CTA_INIT_COUNT
	.align		4
        /*0074*/ 	.byte	0x02, 0x4a
	.zero		1
	.zero		1


	//----- nvinfo : EIATTR_EXIT_INSTR_OFFSETS
	.align		4
        /*0078*/ 	.byte	0x04, 0x1c
        /*007a*/ 	.short	(.L_247 - .L_246)


	//   ....[0]....
.L_246:
        /*007c*/ 	.word	0x000000d0


	//   ....[1]....
        /*0080*/ 	.word	0x00000310


	//----- nvinfo : EIATTR_CBANK_PARAM_SIZE
	.align		4
.L_247:
        /*0084*/ 	.byte	0x03, 0x19
        /*0086*/ 	.short	0x0024


	//----- nvinfo : EIATTR_PARAM_CBANK
	.align		4
        /*0088*/ 	.byte	0x04, 0x0a
        /*008a*/ 	.short	(.L_249 - .L_248)
	.align		4
.L_248:
        /*008c*/ 	.word	index@(.nv.constant0._Z21nppiCopy_PxCxR_kernelIhLi4EEvPKPT_iS1_iii)
        /*0090*/ 	.short	0x0380
        /*0092*/ 	.short	0x0024


	//----- nvinfo : EIATTR_SW_WAR
	.align		4
.L_249:
        /*0094*/ 	.byte	0x04, 0x36
        /*0096*/ 	.short	(.L_251 - .L_250)
.L_250:
        /*0098*/ 	.word	0x00000008
.L_251:


//--------------------- .nv.info._Z21nppiCopy_PxCxR_kernelIfLi3EEvPKPT_iS1_iii --------------------------
	.section	.nv.info._Z21nppiCopy_PxCxR_kernelIfLi3EEvPKPT_iS1_iii,"",@"SHT_CUDA_INFO"
	.sectionflags	@""
	.align	4


	//----- nvinfo : EIATTR_CUDA_API_VERSION
	.align		4
        /*0000*/ 	.byte	0x04, 0x37
        /*0002*/ 	.short	(.L_253 - .L_252)
.L_252:
        /*0004*/ 	.word	0x00000082


	//----- nvinfo : EIATTR_KPARAM_INFO
	.align		4
.L_253:
        /*0008*/ 	.byte	0x04, 0x17
        /*000a*/ 	.short	(.L_255 - .L_254)
.L_254:
        /*000c*/ 	.word	0x00000000
        /*0010*/ 	.short	0x0005
        /*0012*/ 	.short	0x0020
        /*0014*/ 	.byte	0x00, 0xf0, 0x11, 0x00


	//----- nvinfo : EIATTR_KPARAM_INFO
	.align		4
.L_255:
        /*0018*/ 	.byte	0x04, 0x17
        /*001a*/ 	.short	(.L_257 - .L_256)
.L_256:
        /*001c*/ 	.word	0x00000000
        /*0020*/ 	.short	0x0004
        /*0022*/ 	.short	0x001c
        /*0024*/ 	.byte	0x00, 0xf0, 0x11, 0x00


	//----- nvinfo : EIATTR_KPARAM_INFO
	.align		4
.L_257:
        /*0028*/ 	.byte	0x04, 0x17
        /*002a*/ 	.short	(.L_259 - .L_258)
.L_258:
        /*002c*/ 	.word	0x00000000
        /*0030*/ 	.short	0x0003
        /*0032*/ 	.short	0x0018
        /*0034*/ 	.byte	0x00, 0xf0, 0x11, 0x00


	//----- nvinfo : EIATTR_KPARAM_INFO
	.align		4
.L_259:
        /*0038*/ 	.byte	0x04, 0x17
        /*003a*/ 	.short	(.L_261 - .L_260)
.L_260:
        /*003c*/ 	.word	0x00000000
        /*0040*/ 	.short	0x0002
        /*0042*/ 	.short	0x0010
        /*0044*/ 	.byte	0x00, 0xf5, 0x21, 0x00


	//----- nvinfo : EIATTR_KPARAM_INFO
	.align		4
.L_261:
        /*0048*/ 	.byte	0x04, 0x17
        /*004a*/ 	.short	(.L_263 - .L_262)
.L_262:
        /*004c*/ 	.word	0x00000000
        /*0050*/ 	.short	0x0001
        /*0052*/ 	.short	0x0008
        /*0054*/ 	.byte	0x00, 0xf0, 0x11, 0x00


	//----- nvinfo : EIATTR_KPARAM_INFO
	.align		4
.L_263:
        /*0058*/ 	.byte	0x04, 0x17
        /*005a*/ 	.short	(.L_265 - .L_264)
.L_264:
        /*005c*/ 	.word	0x00000000
        /*0060*/ 	.short	0x0000
        /*0062*/ 	.short	0x0000
        /*0064*/ 	.byte	0x00, 0xf5, 0x21, 0x00


	//----- nvinfo : EIATTR_SPARSE_MMA_MASK
	.align		4
.L_265:
        /*0068*/ 	.byte	0x03, 0x50
        /*006a*/ 	.short	0x0000


	//----- nvinfo : EIATTR_MAXREG_COUNT
	.align		4
        /*006c*/ 	.byte	0x03, 0x1b
        /*006e*/ 	.short	0x00ff


	//----- nvinfo : EIATTR_MERCURY_ISA_VERSION
	.align		4
        /*0070*/ 	.byte	0x03, 0x5f
        /*0072*/ 	.short	0x0101


	//----- nvinfo : EIATTR_VRC_CTA_INIT_COUNT
	.align		4
        /*0074*/ 	.byte	0x02, 0x4a
	.zero		1
	.zero		1


	//----- nvinfo : EIATTR_EXIT_INSTR_OFFSETS
	.align		4
        /*0078*/ 	.byte	0x04, 0x1c
        /*007a*/ 	.short	(.L_267 - .L_266)


	//   ....[0]....
.L_266:
        /*007c*/ 	.word	0x000000d0


	//   ....[1]....
        /*0080*/ 	.word	0x000002c0


	//----- nvinfo : EIATTR_CBANK_PARAM_SIZE
	.align		4
.L_267:
        /*0084*/ 	.byte	0x03, 0x19
        /*0086*/ 	.short	0x0024


	//----- nvinfo : EIATTR_PARAM_CBANK
	.align		4
        /*0088*/ 	.byte	0x04, 0x0a
        /*008a*/ 	.short	(.L_269 - .L_268)
	.align		4
.L_268:
        /*008c*/ 	.word	index@(.nv.constant0._Z21nppiCopy_PxCxR_kernelIfLi3EEvPKPT_iS1_iii)
        /*0090*/ 	.short	0x0380
        /*0092*/ 	.short	0x0024


	//----- nvinfo : EIATTR_SW_WAR
	.align		4
.L_269:
        /*0094*/ 	.byte	0x04, 0x36
        /*0096*/ 	.short	(.L_271 - .L_270)
.L_270:
        /*0098*/ 	.word	0x00000008
.L_271:


//--------------------- .nv.info._Z21nppiCopy_PxCxR_kernelIiLi3EEvPKPT_iS1_iii --------------------------
	.section	.nv.info._Z21nppiCopy_PxCxR_kernelIiLi3EEvPKPT_iS1_iii,"",@"SHT_CUDA_INFO"
	.sectionflags	@""
	.align	4


	//----- nvinfo : EIATTR_CUDA_API_VERSION
	.align		4
        /*0000*/ 	.byte	0x04, 0x37
        /*0002*/ 	.short	(.L_273 - .L_272)
.L_272:
        /*0004*/ 	.word	0x00000082


	//----- nvinfo : EIATTR_KPARAM_INFO
	.align		4
.L_273:
        /*0008*/ 	.byte	0x04, 0x17
        /*000a*/ 	.short	(.L_275 - .L_274)
.L_274:
        /*000c*/ 	.word	0x00000000
        /*0010*/ 	.short	0x0005
        /*0012*/ 	.short	0x0020
        /*0014*/ 	.byte	0x00, 0xf0, 0x11, 0x00


	//----- nvinfo : EIATTR_KPARAM_INFO
	.align		4
.L_275:
        /*0018*/ 	.byte	0x04, 0x17
        /*001a*/ 	.short	(.L_277 - .L_276)
.L_276:
        /*001c*/ 	.word	0x00000000
        /*0020*/ 	.short	0x0004
        /*0022*/ 	.short	0x001c
        /*0024*/ 	.byte	0x00, 0xf0, 0x11, 0x00


	//----- nvinfo : EIATTR_KPARAM_INFO
	.align		4
.L_277:
        /*0028*/ 	.byte	0x04, 0x17
        /*002a*/ 	.short	(.L_279 - .L_278)
.L_278:
        /*002c*/ 	.word	0x00000000
        /*0030*/ 	.short	0x0003
        /*0032*/ 	.short	0x0018
        /*0034*/ 	.byte	0x00, 0xf0, 0x11, 0x00


	//----- nvinfo : EIATTR_KPARAM_INFO
	.align		4
.L_279:
        /*0038*/ 	.byte	0x04, 0x17
        /*003a*/ 	.short	(.L_281 - .L_280)
.L_280:
        /*003c*/ 	.word	0x00000000
        /*0040*/ 	.short	0x0002
        /*0042*/ 	.short	0x0010
        /*0044*/ 	.byte	0x00, 0xf5, 0x21, 0x00


	//----- nvinfo : EIATTR_KPARAM_INFO
	.align		4
.L_281:
        /*0048*/ 	.byte	0x04, 0x17
        /*004a*/ 	.short	(.L_283 - .L_282)
.L_282:
        /*004c*/ 	.word	0x00000000
        /*0050*/ 	.short	0x0001
        /*0052*/ 	.short	0x0008
        /*0054*/ 	.byte	0x00, 0xf0, 0x11, 0x00


	//----- nvinfo : EIATTR_KPARAM_INFO
	.align		4
.L_283:
        /*0058*/ 	.byte	0x04, 0x17
        /*005a*/ 	.short	(.L_285 - .L_284)
.L_284:
        /*005c*/ 	.word	0x00000000
        /*0060*/ 	.short	0x0000
        /*0062*/ 	.short	0x0000
        /*0064*/ 	.byte	0x00, 0xf5, 0x21, 0x00


	//----- nvinfo : EIATTR_SPARSE_MMA_MASK
	.align		4
.L_285:
        /*0068*/ 	.byte	0x03, 0x50
        /*006a*/ 	.short	0x0000


	//----- nvinfo : EIATTR_MAXREG_COUNT
	.align		4
        /*006c*/ 	.byte	0x03, 0x1b
        /*006e*/ 	.short	0x00ff


	//----- nvinfo : EIATTR_MERCURY_ISA_VERSION
	.align		4
        /*0070*/ 	.byte	0x03, 0x5f
        /*0072*/ 	.short	0x0101


	//----- nvinfo : EIATTR_VRC_CTA_INIT_COUNT
	.align		4
        /*0074*/ 	.byte	0x02, 0x4a
	.zero		1
	.zero		1


	//----- nvinfo : EIATTR_EXIT_INSTR_OFFSETS
	.align		4
        /*0078*/ 	.byte	0x04, 0x1c
        /*007a*/ 	.short	(.L_287 - .L_286)


	//   ....[0]....
.L_286:
        /*007c*/ 	.word	0x000000d0


	//   ....[1]....
        /*0080*/ 	.word	0x000002c0


	//----- nvinfo : EIATTR_CBANK_PARAM_SIZE
	.align		4
.L_287:
        /*0084*/ 	.byte	0x03, 0x19
        /*0086*/ 	.short	0x0024


	//----- nvinfo : EIATTR_PARAM_CBANK
	.align		4
        /*0088*/ 	.byte	0x04, 0x0a
        /*008a*/ 	.short	(.L_289 - .L_288)
	.align		4
.L_288:
        /*008c*/ 	.word	index@(.nv.constant0._Z21nppiCopy_PxCxR_kernelIiLi3EEvPKPT_iS1_iii)
        /*0090*/ 	.short	0x0380
        /*0092*/ 	.short	0x0024


	//----- nvinfo : EIATTR_SW_WAR
	.align		4
.L_289:
        /*0094*/ 	.byte	0x04, 0x36
        /*0096*/ 	.short	(.L_291 - .L_290)
.L_290:
        /*0098*/ 	.word	0x00000008
.L_291:


//--------------------- .nv.info._Z21nppiCopy_PxCxR_kernelIsLi3EEvPKPT_iS1_iii --------------------------
	.section	.nv.info._Z21nppiCopy_PxCxR_kernelIsLi3EEvPKPT_iS1_iii,"",@"SHT_CUDA_INFO"
	.sectionflags	@""
	.align	4


	//----- nvinfo : EIATTR_CUDA_API_VERSION
	.align		4
        /*0000*/ 	.byte	0x04, 0x37
        /*0002*/ 	.short	(.L_293 - .L_292)
.L_292:
        /*0004*/ 	.word	0x00000082


	//----- nvinfo : EIATTR_KPARAM_INFO
	.align		4
.L_293:
        /*0008*/ 	.byte	0x04, 0x17
        /*000a*/ 	.short	(.L_295 - .L_294)
.L_294:
        /*000c*/ 	.word	0x00000000
        /*0010*/ 	.short	0x0005
        /*0012*/ 	.short	0x0020
        /*0014*/ 	.byte	0x00, 0xf0, 0x11, 0x00


	//----- nvinfo : EIATTR_KPARAM_INFO
	.align		4
.L_295:
        /*0018*/ 	.byte	0x04, 0x17
        /*001a*/ 	.short	(.L_297 - .L_296)
.L_296:
        /*001c*/ 	.word	0x00000000
        /*0020*/ 	.short	0x0004
        /*0022*/ 	.short	0x001c
        /*0024*/ 	.byte	0x00, 0xf0, 0x11, 0x00


	//----- nvinfo : EIATTR_KPARAM_INFO
	.align		4
.L_297:
        /*0028*/ 	.byte	0x04, 0x17
        /*002a*/ 	.short	(.L_299 - .L_298)
.L_298:
        /*002c*/ 	.word	0x00000000
        /*0030*/ 	.short	0x0003
        /*0032*/ 	.short	0x0018
        /*0034*/ 	.byte	0x00, 0xf0, 0x11, 0x00


	//----- nvinfo : EIATTR_KPARAM_INFO
	.align		4
.L_299:
        /*0038*/ 	.byte	0x04, 0x17
        /*003a*/ 	.short	(.L_301 - .L_300)
.L_300:
        /*003c*/ 	.word	0x00000000
        /*0040*/ 	.short	0x0002
        /*0042*/ 	.short	0x0010
        /*0044*/ 	.byte	0x00, 0xf5, 0x21, 0x00


	//----- nvinfo : EIATTR_KPARAM_INFO
	.align		4
.L_301:
        /*0048*/ 	.byte	0x04, 0x17
        /*004a*/ 	.short	(.L_303 - .L_302)
.L_302:
        /*004c*/ 	.word	0x00000000
        /*0050*/ 	.short	0x0001
        /*0052*/ 	.short	0x0008
        /*0054*/ 	.byte	0x00, 0xf0, 0x11, 0x00


	//----- nvinfo : EIATTR_KPARAM_INFO
	.align		4
.L_303:
        /*0058*/ 	.byte	0x04, 0x17
        /*005a*/ 	.short	(.L_305 - .L_304)
.L_304:
        /*005c*/ 	.word	0x00000000
        /*0060*/ 	.short	0x0000
        /*0062*/ 	.short	0x0000
        /*0064*/ 	.byte	0x00, 0xf5, 0x21, 0x00


	//----- nvinfo : EIATTR_SPARSE_MMA_MASK
	.align		4
.L_305:
        /*0068*/ 	.byte	0x03, 0x50
        /*006a*/ 	.short	0x0000


	//----- nvinfo : EIATTR_MAXREG_COUNT
	.align		4
        /*006c*/ 	.byte	0x03, 0x1b
        /*006e*/ 	.short	0x00ff


	//----- nvinfo : EIATTR_MERCURY_ISA_VERSION
	.align		4
        /*0070*/ 	.byte	0x03, 0x5f
        /*0072*/ 	.short	0x0101


	//----- nvinfo : EIATTR_VRC_CTA_INIT_COUNT
	.align		4
        /*0074*/ 	.byte	0x02, 0x4a
	.zero		1
	.zero		1


	//----- nvinfo : EIATTR_EXIT_INSTR_OFFSETS
	.align		4
        /*0078*/ 	.byte	0x04, 0x1c
        /*007a*/ 	.short	(.L_307 - .L_306)


	//   ....[0]....
.L_306:
        /*007c*/ 	.word	0x000000d0


	//   ....[1]....
        /*0080*/ 	.word	0x000002c0


	//----- nvinfo : EIATTR_CBANK_PARAM_SIZE
	.align		4
.L_307:
        /*0084*/ 	.byte	0x03, 0x19
        /*0086*/ 	.short	0x0024


	//----- nvinfo : EIATTR_PARAM_CBANK
	.align		4
        /*0088*/ 	.byte	0x04, 0x0a
        /*008a*/ 	.short	(.L_309 - .L_308)
	.align		4
.L_308:
        /*008c*/ 	.word	index@(.nv.constant0._Z21nppiCopy_PxCxR_kernelIsLi3EEvPKPT_iS1_iii)
        /*0090*/ 	.short	0x0380
        /*0092*/ 	.short	0x0024


	//----- nvinfo : EIATTR_SW_WAR
	.align		4
.L_309:
        /*0094*/ 	.byte	0x04, 0x36
        /*0096*/ 	.short	(.L_311 - .L_310)
.L_310:
        /*0098*/ 	.word	0x00000008
.L_311:


//--------------------- .nv.info._Z21nppiCopy_PxCxR_kernelItLi3EEvPKPT_iS1_iii --------------------------
	.section	.nv.info._Z21nppiCopy_PxCxR_kernelItLi3EEvPKPT_iS1_iii,"",@"SHT_CUDA_INFO"
	.sectionflags	@""
	.align	4


	//----- nvinfo : EIATTR_CUDA_API_VERSION
	.align		4
        /*0000*/ 	.byte	0x04, 0x37
        /*0002*/ 	.short	(.L_313 - .L_312)
.L_312:
        /*0004*/ 	.word	0x00000082


	//----- nvinfo : EIATTR_KPARAM_INFO
	.align		4
.L_313:
        /*0008*/ 	.byte	0x04, 0x17
        /*000a*/ 	.short	(.L_315 - .L_314)
.L_314:
        /*000c*/ 	.word	0x00000000
        /*0010*/ 	.short	0x0005
        /*0012*/ 	.short	0x0020
        /*0014*/ 	.byte	0x00, 0xf0, 0x11, 0x00


	//----- nvinfo : EIATTR_KPARAM_INFO
	.align		4
.L_315:
        /*0018*/ 	.byte	0x04, 0x17
        /*001a*/ 	.short	(.L_317 - .L_316)
.L_316:
        /*001c*/ 	.word	0x00000000
        /*0020*/ 	.short	0x0004
        /*0022*/ 	.short	0x001c
        /*0024*/ 	.byte	0x00, 0xf0, 0x11, 0x00


	//----- nvinfo : EIATTR_KPARAM_INFO
	.align		4
.L_317:
        /*0028*/ 	.byte	0x04, 0x17
        /*002a*/ 	.short	(.L_319 - .L_318)
.L_318:
        /*002c*/ 	.word	0x00000000
        /*0030*/ 	.short	0x0003
        /*0032*/ 	.short	0x0018
        /*0034*/ 	.byte	0x00, 0xf0, 0x11, 0x00


	//----- nvinfo : EIATTR_KPARAM_INFO
	.align		4
.L_319:
        /*0038*/ 	.byte	0x04, 0x17
        /*003a*/ 	.short	(.L_321 - .L_320)
.L_320:
        /*003c*/ 	.word	0x00000000
        /*0040*/ 	.short	0x0002
        /*0042*/ 	.short	0x0010
        /*0044*/ 	.byte	0x00, 0xf5, 0x21, 0x00


	//----- nvinfo : EIATTR_KPARAM_INFO
	.align		4
.L_321:
        /*0048*/ 	.byte	0x04, 0x17
        /*004a*/ 	.short	(.L_323 - .L_322)
.L_322:
        /*004c*/ 	.word	0x00000000
        /*0050*/ 	.short	0x0001
        /*0052*/ 	.short	0x0008
        /*0054*/ 	.byte	0x00, 0xf0, 0x11, 0x00


	//----- nvinfo : EIATTR_KPARAM_INFO
	.align		4
.L_323:
        /*0058*/ 	.byte	0x04, 0x17
        /*005a*/ 	.short	(.L_325 - .L_324)
.L_324:
        /*005c*/ 	.word	0x00000000
        /*0060*/ 	.short	0x0000
        /*0062*/ 	.short	0x0000
        /*0064*/ 	.byte	0x00, 0xf5, 0x21, 0x00


	//----- nvinfo : EIATTR_SPARSE_MMA_MASK
	.align		4
.L_325:
        /*0068*/ 	.byte	0x03, 0x50
        /*006a*/ 	.short	0x0000


	//----- nvinfo : EIATTR_MAXREG_COUNT
	.align		4
        /*006c*/ 	.byte	0x03, 0x1b
        /*006e*/ 	.short	0x00ff


	//----- nvinfo : EIATTR_MERCURY_ISA_VERSION
	.align		4
        /*0070*/ 	.byte	0x03, 0x5f
        /*0072*/ 	.short	0x0101


	//----- nvinfo : EIATTR_VRC_CTA_INIT_COUNT
	.align		4
        /*0074*/ 	.byte	0x02, 0x4a
	.zero		1
	.zero		1


	//----- nvinfo : EIATTR_EXIT_INSTR_OFFSETS
	.align		4
        /*0078*/ 	.byte	0x04, 0x1c
        /*007a*/ 	.short	(.L_327 - .L_326)


	//   ....[0]....
.L_326:
        /*007c*/ 	.word	0x000000d0


	//   ....[1]....
        /*0080*/ 	.word	0x000002c0


	//----- nvinfo : EIATTR_CBANK_PARAM_SIZE
	.align		4
.L_327:
        /*0084*/ 	.byte	0x03, 0x19
        /*0086*/ 	.short	0x0024


	//----- nvinfo : EIATTR_PARAM_CBANK
	.align		4
        /*0088*/ 	.byte	0x04, 0x0a
        /*008a*/ 	.short	(.L_329 - .L_328)
	.align		4
.L_328:
        /*008c*/ 	.word	index@(.nv.constant0._Z21nppiCopy_PxCxR_kernelItLi3EEvPKPT_iS1_iii)
        /*0090*/ 	.short	0x0380
        /*0092*/ 	.short	0x0024


	//----- nvinfo : EIATTR_SW_WAR
	.align		4
.L_329:
        /*0094*/ 	.byte	0x04, 0x36
        /*0096*/ 	.short	(.L_331 - .L_330)
.L_330:
        /*0098*/ 	.word	0x00000008
.L_331:


//--------------------- .nv.info._Z21nppiCopy_PxCxR_kernelIhLi3EEvPKPT_iS1_iii --------------------------
	.section	.nv.info._Z21nppiCopy_PxCxR_kernelIhLi3EEvPKPT_iS1_iii,"",@"SHT_CUDA_INFO"
	.sectionflags	@""
	.align	4


	//----- nvinfo : EIATTR_CUDA_API_VERSION
	.align		4
        /*0000*/ 	.byte	0x04, 0x37
        /*0002*/ 	.short	(.L_333 - .L_332)
.L_332:
        /*0004*/ 	.word	0x00000082


	//----- nvinfo : EIATTR_KPARAM_INFO
	.align		4
.L_333:
        /*0008*/ 	.byte	0x04, 0x17
        /*000a*/ 	.short	(.L_335 - .L_334)
.L_334:
        /*000c*/ 	.word	0x00000000
        /*0010*/ 	.short	0x0005
        /*0012*/ 	.short	0x0020
        /*0014*/ 	.byte	0x00, 0xf0, 0x11, 0x00


	//----- nvinfo : EIATTR_KPARAM_INFO
	.align		4
.L_335:
        /*0018*/ 	.byte	0x04, 0x17
        /*001a*/ 	.short	(.L_337 - .L_336)
.L_336:
        /*001c*/ 	.word	0x00000000
        /*0020*/ 	.short	0x0004
        /*0022*/ 	.short	0x001c
        /*0024*/ 	.byte	0x00, 0xf0, 0x11, 0x00


	//----- nvinfo : EIATTR_KPARAM_INFO
	.align		4
.L_337:
        /*0028*/ 	.byte	0x04, 0x17
        /*002a*/ 	.short	(.L_339 - .L_338)
.L_338:
        /*002c*/ 	.word	0x00000000
        /*0030*/ 	.short	0x0003
        /*0032*/ 	.short	0x0018
        /*0034*/ 	.byte	0x00, 0xf0, 0x11, 0x00


	//----- nvinfo : EIATTR_KPARAM_INFO
	.align		4
.L_339:
        /*0038*/ 	.byte	0x04, 0x17
        /*003a*/ 	.short	(.L_341 - .L_340)
.L_340:
        /*003c*/ 	.word	0x00000000
        /*0040*/ 	.short	0x0002
        /*0042*/ 	.short	0x0010
        /*0044*/ 	.byte	0x00, 0xf5, 0x21, 0x00


	//----- nvinfo : EIATTR_KPARAM_INFO
	.align		4
.L_341:
        /*0048*/ 	.byte	0x04, 0x17
        /*004a*/ 	.short	(.L_343 - .L_342)
.L_342:
        /*004c*/ 	.word	0x00000000
        /*0050*/ 	.short	0x0001
        /*0052*/ 	.short	0x0008
        /*0054*/ 	.byte	0x00, 0xf0, 0x11, 0x00


	//----- nvinfo : EIATTR_KPARAM_INFO
	.align		4
.L_343:
        /*0058*/ 	.byte	0x04, 0x17
        /*005a*/ 	.short	(.L_345 - .L_344)
.L_344:
        /*005c*/ 	.word	0x00000000
        /*0060*/ 	.short	0x0000
        /*0062*/ 	.short	0x0000
        /*0064*/ 	.byte	0x00, 0xf5, 0x21, 0x00


	//----- nvinfo : EIATTR_SPARSE_MMA_MASK
	.align		4
.L_345:
        /*0068*/ 	.byte	0x03, 0x50
        /*006a*/ 	.short	0x0000


	//----- nvinfo : EIATTR_MAXREG_COUNT
	.align		4
        /*006c*/ 	.byte	0x03, 0x1b
        /*006e*/ 	.short	0x00ff


	//----- nvinfo : EIATTR_MERCURY_ISA_VERSION
	.align		4
        /*0070*/ 	.byte	0x03, 0x5f
        /*0072*/ 	.short	0x0101


	//----- nvinfo : EIATTR_VRC_CTA_INIT_COUNT
	.align		4
        /*0074*/ 	.byte	0x02, 0x4a
	.zero		1
	.zero		1


	//----- nvinfo : EIATTR_EXIT_INSTR_OFFSETS
	.align		4
        /*0078*/ 	.byte	0x04, 0x1c
        /*007a*/ 	.short	(.L_347 - .L_346)


	//   ....[0]....
.L_346:
        /*007c*/ 	.word	0x000000d0


	//   ....[1]....
        /*0080*/ 	.word	0x000002c0


	//----- nvinfo : EIATTR_CBANK_PARAM_SIZE
	.align		4
.L_347:
        /*0084*/ 	.byte	0x03, 0x19
        /*0086*/ 	.short	0x0024


	//----- nvinfo : EIATTR_PARAM_CBANK
	.align		4
        /*0088*/ 	.byte	0x04, 0x0a
        /*008a*/ 	.short	(.L_349 - .L_348)
	.align		4
.L_348:
        /*008c*/ 	.word	index@(.nv.constant0._Z21nppiCopy_PxCxR_kernelIhLi3EEvPKPT_iS1_iii)
        /*0090*/ 	.short	0x0380
        /*0092*/ 	.short	0x0024


	//----- nvinfo : EIATTR_SW_WAR
	.align		4
.L_349:
        /*0094*/ 	.byte	0x04, 0x36
        /*0096*/ 	.short	(.L_351 - .L_350)
.L_350:
        /*0098*/ 	.word	0x00000008
.L_351:


//--------------------- .nv.info._Z21nppiCopy_CxPxR_kernelIfLi4EEvPKT_iPKPS0_iii --------------------------
	.section	.nv.info._Z21nppiCopy_CxPxR_kernelIfLi4EEvPKT_iPKPS0_iii,"",@"SHT_CUDA_INFO"
	.sectionflags	@""
	.align	4


	//----- nvinfo : EIATTR_CUDA_API_VERSION
	.align		4
        /*0000*/ 	.byte	0x04, 0x37
        /*0002*/ 	.short	(.L_353 - .L_352)
.L_352:
        /*0004*/ 	.word	0x00000082


	//----- nvinfo : EIATTR_KPARAM_INFO
	.align		4
.L_353:
        /*0008*/ 	.byte	0x04, 0x17
        /*000a*/ 	.short	(.L_355 - .L_354)
.L_354:
        /*000c*/ 	.word	0x00000000
        /*0010*/ 	.short	0x0005
        /*0012*/ 	.short	0x0020
        /*0014*/ 	.byte	0x00, 0xf0, 0x11, 0x00


	//----- nvinfo : EIATTR_KPARAM_INFO
	.align		4
.L_355:
        /*0018*/ 	.byte	0x04, 0x17
        /*001a*/ 	.short	(.L_357 - .L_356)
.L_356:
        /*001c*/ 	.word	0x00000000
        /*0020*/ 	.short	0x0004
        /*0022*/ 	.short	0x001c
        /*0024*/ 	.byte	0x00, 0xf0, 0x11, 0x00


	//----- nvinfo : EIATTR_KPARAM_INFO
	.align		4
.L_357:
        /*0028*/ 	.byte	0x04, 0x17
        /*002a*/ 	.short	(.L_359 - .L_358)
.L_358:
        /*002c*/ 	.word	0x00000000
        /*0030*/ 	.short	0x0003
        /*0032*/ 	.short	0x0018
        /*0034*/ 	.byte	0x00, 0xf0, 0x11, 0x00


	//----- nvinfo : EIATTR_KPARAM_INFO
	.align		4
.L_359:
        /*0038*/ 	.byte	0x04, 0x17
        /*003a*/ 	.short	(.L_361 - .L_360)
.L_360:
        /*003c*/ 	.word	0x00000000
        /*0040*/ 	.short	0x0002
        /*0042*/ 	.short	0x0010
        /*0044*/ 	.byte	0x00, 0xf5, 0x21, 0x00


	//----- nvinfo : EIATTR_KPARAM_INFO
	.align		4
.L_361:
        /*0048*/ 	.byte	0x04, 0x17
        /*004a*/ 	.short	(.L_363 - .L_362)
.L_362:
        /*004c*/ 	.word	0x00000000
        /*0050*/ 	.short	0x0001
        /*0052*/ 	.short	0x0008
        /*0054*/ 	.byte	0x00, 0xf0, 0x11, 0x00


	//----- nvinfo : EIATTR_KPARAM_INFO
	.align		4
.L_363:
        /*0058*/ 	.byte	0x04, 0x17
        /*005a*/ 	.short	(.L_365 - .L_364)
.L_364:
        /*005c*/ 	.word	0x00000000
        /*0060*/ 	.short	0x0000
        /*0062*/ 	.short	0x0000
        /*0064*/ 	.byte	0x00, 0xf5, 0x21, 0x00


	//----- nvinfo : EIATTR_SPARSE_MMA_MASK
	.align		4
.L_365:
        /*0068*/ 	.byte	0x03, 0x50
        /*006a*/ 	.short	0x0000


	//----- nvinfo : EIATTR_MAXREG_COUNT
	.align		4
        /*006c*/ 	.byte	0x03, 0x1b
        /*006e*/ 	.short	0x00ff


	//----- nvinfo : EIATTR_MERCURY_ISA_VERSION
	.align		4
        /*0070*/ 	.byte	0x03, 0x5f
        /*0072*/ 	.short	0x0101


	//----- nvinfo : EIATTR_VRC_CTA_INIT_COUNT
	.align		4
        /*0074*/ 	.byte	0x02, 0x4a
	.zero		1
	.zero		1


	//----- nvinfo : EIATTR_EXIT_INSTR_OFFSETS
	.align		4
        /*0078*/ 	.byte	0x04, 0x1c
        /*007a*/ 	.short	(.L_367 - .L_366)


	//   ....[0]....
.L_366:
        /*007c*/ 	.word	0x000000d0


	//   ....[1]....
        /*0080*/ 	.word	0x00000320


	//----- nvinfo : EIATTR_CBANK_PARAM_SIZE
	.align		4
.L_367:
        /*0084*/ 	.byte	0x03, 0x19
        /*0086*/ 	.short	0x0024


	//----- nvinfo : EIATTR_PARAM_CBANK
	.align		4
        /*0088*/ 	.byte	0x04, 0x0a
        /*008a*/ 	.short	(.L_369 - .L_368)
	.align		4
.L_368:
        /*008c*/ 	.word	index@(.nv.constant0._Z21nppiCopy_CxPxR_kernelIfLi4EEvPKT_iPKPS0_iii)
        /*0090*/ 	.short	0x0380
        /*0092*/ 	.short	0x0024


	//----- nvinfo : EIATTR_SW_WAR
	.align		4
.L_369:
        /*0094*/ 	.byte	0x04, 0x36
        /*0096*/ 	.short	(.L_371 - .L_370)
.L_370:
        /*0098*/ 	.word	0x00000008
.L_371:


//--------------------- .nv.info._Z21nppiCopy_CxPxR_kernelItLi4EEvPKT_iPKPS0_iii --------------------------
	.section	.nv.info._Z21nppiCopy_CxPxR_kernelItLi4EEvPKT_iPKPS0_iii,"",@"SHT_CUDA_INFO"
	.sectionflags	@""
	.align	4


	//----- nvinfo : EIATTR_CUDA_API_VERSION
	.align		4
        /*0000*/ 	.byte	0x04, 0x37
        /*0002*/ 	.short	(.L_373 - .L_372)
.L_372:
        /*0004*/ 	.word	0x00000082


	//----- nvinfo : EIATTR_KPARAM_INFO
	.align		4
.L_373:
        /*0008*/ 	.byte	0x04, 0x17
        /*000a*/ 	.short	(.L_375 - .L_374)
.L_374:
        /*000c*/ 	.word	0x00000000
        /*0010*/ 	.short	0x0005
        /*0012*/ 	.short	0x0020
        /*0014*/ 	.byte	0x00, 0xf0, 0x11, 0x00


	//----- nvinfo : EIATTR_KPARAM_INFO
	.align		4
.L_375:
        /*0018*/ 	.byte	0x04, 0x17
        /*001a*/ 	.short	(.L_377 - .L_376)
.L_376:
        /*001c*/ 	.word	0x00000000
        /*0020*/ 	.short	0x0004
        /*0022*/ 	.short	0x001c
        /*0024*/ 	.byte	0x00, 0xf0, 0x11, 0x00


	//----- nvinfo : EIATTR_KPARAM_INFO
	.align		4
.L_377:
        /*0028*/ 	.byte	0x04, 0x17
        /*002a*/ 	.short	(.L_379 - .L_378)
.L_378:
        /*002c*/ 	.word	0x00000000
        /*0030*/ 	.short	0x0003
        /*0032*/ 	.short	0x0018
        /*0034*/ 	.byte	0x00, 0xf0, 0x11, 0x00


	//----- nvinfo : EIATTR_KPARAM_INFO
	.align		4
.L_379:
        /*0038*/ 	.byte	0x04, 0x17
        /*003a*/ 	.short	(.L_381 - .L_380)
.L_380:
        /*003c*/ 	.word	0x00000000
        /*0040*/ 	.short	0x0002
        /*0042*/ 	.short	0x0010
        /*0044*/ 	.byte	0x00, 0xf5, 0x21, 0x00


	//----- nvinfo : EIATTR_KPARAM_INFO
	.align		4
.L_381:
        /*0048*/ 	.byte	0x04, 0x17
        /*004a*/ 	.short	(.L_383 - .L_382)
.L_382:
        /*004c*/ 	.word	0x00000000
        /*0050*/ 	.short	0x0001
        /*0052*/ 	.short	0x0008
        /*0054*/ 	.byte	0x00, 0xf0, 0x11, 0x00


	//----- nvinfo : EIATTR_KPARAM_INFO
	.align		4
.L_383:
        /*0058*/ 	.byte	0x04, 0x17
        /*005a*/ 	.short	(.L_385 - .L_384)
.L_384:
        /*005c*/ 	.word	0x00000000
        /*0060*/ 	.short	0x0000
        /*0062*/ 	.short	0x0000
        /*0064*/ 	.byte	0x00, 0xf5, 0x21, 0x00


	//----- nvinfo : EIATTR_SPARSE_MMA_MASK
	.align		4
.L_385:
        /*0068*/ 	.byte	0x03, 0x50
        /*006a*/ 	.short	0x0000


	//----- nvinfo : EIATTR_MAXREG_COUNT
	.align		4
        /*006c*/ 	.byte	0x03, 0x1b
        /*006e*/ 	.short	0x00ff


	//----- nvinfo : EIATTR_MERCURY_ISA_VERSION
	.align		4
        /*0070*/ 	.byte	0x03, 0x5f
        /*0072*/ 	.short	0x0101


	//----- nvinfo : EIATTR_VRC_CTA_INIT_COUNT
	.align		4
        /*0074*/ 	.byte	0x02, 0x4a
	.zero		1
	.zero		1


	//----- nvinfo : EIATTR_EXIT_INSTR_OFFSETS
	.align		4
        /*0078*/ 	.byte	0x04, 0x1c
        /*007a*/ 	.short	(.L_387 - .L_386)


	//   ....[0]....
.L_386:
        /*007c*/ 	.word	0x000000d0


	//   ....[1]....
        /*0080*/ 	.word	0x00000320


	//----- nvinfo : EIATTR_CBANK_PARAM_SIZE
	.align		4
.L_387:
        /*0084*/ 	.byte	0x03, 0x19
        /*0086*/ 	.short	0x0024


	//----- nvinfo : EIATTR_PARAM_CBANK
	.align		4
        /*0088*/ 	.byte	0x04, 0x0a
        /*008a*/ 	.short	(.L_389 - .L_388)
	.align		4
.L_388:
        /*008c*/ 	.word	index@(.nv.constant0._Z21nppiCopy_CxPxR_kernelItLi4EEvPKT_iPKPS0_iii)
        /*0090*/ 	.short	0x0380
        /*0092*/ 	.short	0x0024


	//----- nvinfo : EIATTR_SW_WAR
	.align		4
.L_389:
        /*0094*/ 	.byte	0x04, 0x36
        /*0096*/ 	.short	(.L_391 - .L_390)
.L_390:
        /*0098*/ 	.word	0x00000008
.L_391:


//--------------------- .nv.info._Z21nppiCopy_CxPxR_kernelIhLi4EEvPKT_iPKPS0_iii --------------------------
	.section	.nv.info._Z21nppiCopy_CxPxR_kernelIhLi4EEvPKT_iPKPS0_iii,"",@"SHT_CUDA_INFO"
	.sectionflags	@""
	.align	4


	//----- nvinfo : EIATTR_CUDA_API_VERSION
	.align		4
        /*0000*/ 	.byte	0x04, 0x37
        /*0002*/ 	.short	(.L_393 - .L_392)
.L_392:
        /*0004*/ 	.word	0x00000082


	//----- nvinfo : EIATTR_KPARAM_INFO
	.align		4
.L_393:
        /*0008*/ 	.byte	0x04, 0x17
        /*000a*/ 	.short	(.L_395 - .L_394)
.L_394:
        /*000c*/ 	.word	0x00000000
        /*0010*/ 	.short	0x0005
        /*0012*/ 	.short	0x0020
        /*0014*/ 	.byte	0x00, 0xf0, 0x11, 0x00


	//----- nvinfo : EIATTR_KPARAM_INFO
	.align		4
.L_395:
        /*0018*/ 	.byte	0x04, 0x17
        /*001a*/ 	.short	(.L_397 - .L_396)
.L_396:
        /*001c*/ 	.word	0x00000000
        /*0020*/ 	.short	0x0004
        /*0022*/ 	.short	0x001c
        /*0024*/ 	.byte	0x00, 0xf0, 0x11, 0x00


	//----- nvinfo : EIATTR_KPARAM_INFO
	.align		4
.L_397:
        /*0028*/ 	.byte	0x04, 0x17
        /*002a*/ 	.short	(.L_399 - .L_398)
.L_398:
        /*002c*/ 	.word	0x00000000
        /*0030*/ 	.short	0x0003
        /*0032*/ 	.short	0x0018
        /*0034*/ 	.byte	0x00, 0xf0, 0x11, 0x00


	//----- nvinfo : EIATTR_KPARAM_INFO
	.align		4
.L_399:
        /*0038*/ 	.byte	0x04, 0x17
        /*003a*/ 	.short	(.L_401 - .L_400)
.L_400:
        /*003c*/ 	.word	0x00000000
        /*0040*/ 	.short	0x0002
        /*0042*/ 	.short	0x0010
        /*0044*/ 	.byte	0x00, 0xf5, 0x21, 0x00


	//----- nvinfo : EIATTR_KPARAM_INFO
	.align		4
.L_401:
        /*0048*/ 	.byte	0x04, 0x17
        /*004a*/ 	.short	(.L_403 - .L_402)
.L_402:
        /*004c*/ 	.word	0x00000000
        /*0050*/ 	.short	0x0001
        /*0052*/ 	.short	0x0008
        /*0054*/ 	.byte	0x00, 0xf0, 0x11, 0x00


	//----- nvinfo : EIATTR_KPARAM_INFO
	.align		4
.L_403:
        /*0058*/ 	.byte	0x04, 0x17
        /*005a*/ 	.short	(.L_405 - .L_404)
.L_404:
        /*005c*/ 	.word	0x00000000
        /*0060*/ 	.short	0x0000
        /*0062*/ 	.short	0x0000
        /*0064*/ 	.byte	0x00, 0xf5, 0x21, 0x00


	//----- nvinfo : EIATTR_SPARSE_MMA_MASK
	.align		4
.L_405:
        /*0068*/ 	.byte	0x03, 0x50
        /*006a*/ 	.short	0x0000


	//----- nvinfo : EIATTR_MAXREG_COUNT
	.align		4
        /*006c*/ 	.byte	0x03, 0x1b
        /*006e*/ 	.short	0x00ff


	//----- nvinfo : EIATTR_MERCURY_ISA_VERSION
	.align		4
        /*0070*/ 	.byte	0x03, 0x5f
        /*0072*/ 	.short	0x0101


	//----- nvinfo : EIATTR_VRC_CTA_INIT_COUNT
	.align		4
        /*0074*/ 	.byte	0x02, 0x4a
	.zero		1
	.zero		1


	//----- nvinfo : EIATTR_EXIT_INSTR_OFFSETS
	.align		4
        /*0078*/ 	.byte	0x04, 0x1c
        /*007a*/ 	.short	(.L_407 - .L_406)


	//   ....[0]....
.L_406:
        /*007c*/ 	.word	0x000000d0


	//   ....[1]....
        /*0080*/ 	.word	0x00000310


	//----- nvinfo : EIATTR_CBANK_PARAM_SIZE
	.align		4
.L_407:
        /*0084*/ 	.byte	0x03, 0x19
        /*0086*/ 	.short	0x0024


	//----- nvinfo : EIATTR_PARAM_CBANK
	.align		4
        /*0088*/ 	.byte	0x04, 0x0a
        /*008a*/ 	.short	(.L_409 - .L_408)
	.align		4
.L_408:
        /*008c*/ 	.word	index@(.nv.constant0._Z21nppiCopy_CxPxR_kernelIhLi4EEvPKT_iPKPS0_iii)
        /*0090*/ 	.short	0x0380
        /*0092*/ 	.short	0x0024


	//----- nvinfo : EIATTR_SW_WAR
	.align		4
.L_409:
        /*0094*/ 	.byte	0x04, 0x36
        /*0096*/ 	.short	(.L_411 - .L_410)
.L_410:
        /*0098*/ 	.word	0x00000008
.L_411:


//--------------------- .nv.info._Z21nppiCopy_CxPxR_kernelIfLi3EEvPKT_iPKPS0_iii --------------------------
	.section	.nv.info._Z21nppiCopy_CxPxR_kernelIfLi3EEvPKT_iPKPS0_iii,"",@"SHT_CUDA_INFO"
	.sectionflags	@""
	.align	4


	//----- nvinfo : EIATTR_CUDA_API_VERSION
	.align		4
        /*0000*/ 	.byte	0x04, 0x37
        /*0002*/ 	.short	(.L_413 - .L_412)
.L_412:
        /*0004*/ 	.word	0x00000082


	//----- nvinfo : EIATTR_KPARAM_INFO
	.align		4
.L_413:
        /*0008*/ 	.byte	0x04, 0x17
        /*000a*/ 	.short	(.L_415 - .L_414)
.L_414:
        /*000c*/ 	.word	0x00000000
        /*0010*/ 	.short	0x0005
        /*0012*/ 	.short	0x0020
        /*0014*/ 	.byte	0x00, 0xf0, 0x11, 0x00


	//----- nvinfo : EIATTR_KPARAM_INFO
	.align		4
.L_415:
        /*0018*/ 	.byte	0x04, 0x17
        /*001a*/ 	.short	(.L_417 - .L_416)
.L_416:
        /*001c*/ 	.word	0x00000000
        /*0020*/ 	.short	0x0004
        /*0022*/ 	.short	0x001c
        /*0024*/ 	.byte	0x00, 0xf0, 0x11, 0x00


	//----- nvinfo : EIATTR_KPARAM_INFO
	.align		4
.L_417:
        /*0028*/ 	.byte	0x04, 0x17
        /*002a*/ 	.short	(.L_419 - .L_418)
.L_418:
        /*002c*/ 	.word	0x00000000
        /*0030*/ 	.short	0x0003
        /*0032*/ 	.short	0x0018
        /*0034*/ 	.byte	0x00, 0xf0, 0x11, 0x00


	//----- nvinfo : EIATTR_KPARAM_INFO
	.align		4
.L_419:
        /*0038*/ 	.byte	0x04, 0x17
        /*003a*/ 	.short	(.L_421 - .L_420)
.L_420:
        /*003c*/ 	.word	0x00000000
        /*0040*/ 	.short	0x0002
        /*0042*/ 	.short	0x0010
        /*0044*/ 	.byte	0x00, 0xf5, 0x21, 0x00


	//----- nvinfo : EIATTR_KPARAM_INFO
	.align		4
.L_421:
        /*0048*/ 	.byte	0x04, 0x17
        /*004a*/ 	.short	(.L_423 - .L_422)
.L_422:
        /*004c*/ 	.word	0x00000000
        /*0050*/ 	.short	0x0001
        /*0052*/ 	.short	0x0008
        /*0054*/ 	.byte	0x00, 0xf0, 0x11, 0x00


	//----- nvinfo : EIATTR_KPARAM_INFO
	.align		4
.L_423:
        /*0058*/ 	.byte	0x04, 0x17
        /*005a*/ 	.short	(.L_425 - .L_424)
.L_424:
        /*005c*/ 	.word	0x00000000
        /*0060*/ 	.short	0x0000
        /*0062*/ 	.short	0x0000
        /*0064*/ 	.byte	0x00, 0xf5, 0x21, 0x00


	//----- nvinfo : EIATTR_SPARSE_MMA_MASK
	.align		4
.L_425:
        /*0068*/ 	.byte	0x03, 0x50
        /*006a*/ 	.short	0x0000


	//----- nvinfo : EIATTR_MAXREG_COUNT
	.align		4
        /*006c*/ 	.byte	0x03, 0x1b
        /*006e*/ 	.short	0x00ff


	//----- nvinfo : EIATTR_MERCURY_ISA_VERSION
	.align		4
        /*0070*/ 	.byte	0x03, 0x5f
        /*0072*/ 	.short	0x0101


	//----- nvinfo : EIATTR_VRC_CTA_INIT_COUNT
	.align		4
        /*0074*/ 	.byte	0x02, 0x4a
	.zero		1
	.zero		1


	//----- nvinfo : EIATTR_EXIT_INSTR_OFFSETS
	.align		4
        /*0078*/ 	.byte	0x04, 0x1c
        /*007a*/ 	.short	(.L_427 - .L_426)


	//   ....[0]....
.L_426:
        /*007c*/ 	.word	0x000000d0


	//   ....[1]....
        /*0080*/ 	.word	0x000002c0


	//----- nvinfo : EIATTR_CBANK_PARAM_SIZE
	.align		4
.L_427:
        /*0084*/ 	.byte	0x03, 0x19
        /*0086*/ 	.short	0x0024


	//----- nvinfo : EIATTR_PARAM_CBANK
	.align		4
        /*0088*/ 	.byte	0x04, 0x0a
        /*008a*/ 	.short	(.L_429 - .L_428)
	.align		4
.L_428:
        /*008c*/ 	.word	index@(.nv.constant0._Z21nppiCopy_CxPxR_kernelIfLi3EEvPKT_iPKPS0_iii)
        /*0090*/ 	.short	0x0380
        /*0092*/ 	.short	0x0024


	//----- nvinfo : EIATTR_SW_WAR
	.align		4
.L_429:
        /*0094*/ 	.byte	0x04, 0x36
        /*0096*/ 	.short	(.L_431 - .L_430)
.L_430:
        /*0098*/ 	.word	0x00000008
.L_431:


//--------------------- .nv.info._Z21nppiCopy_CxPxR_kernelIiLi3EEvPKT_iPKPS0_iii --------------------------
	.section	.nv.info._Z21nppiCopy_CxPxR_kernelIiLi3EEvPKT_iPKPS0_iii,"",@"SHT_CUDA_INFO"
	.sectionflags	@""
	.align	4


	//----- nvinfo : EIATTR_CUDA_API_VERSION
	.align		4
        /*0000*/ 	.byte	0x04, 0x37
        /*0002*/ 	.short	(.L_433 - .L_432)
.L_432:
        /*0004*/ 	.word	0x00000082


	//----- nvinfo : EIATTR_KPARAM_INFO
	.align		4
.L_433:
        /*0008*/ 	.byte	0x04, 0x17
        /*000a*/ 	.short	(.L_435 - .L_434)
.L_434:
        /*000c*/ 	.word	0x00000000
        /*0010*/ 	.short	0x0005
        /*0012*/ 	.short	0x0020
        /*0014*/ 	.byte	0x00, 0xf0, 0x11, 0x00


	//----- nvinfo : EIATTR_KPARAM_INFO
	.align		4
.L_435:
        /*0018*/ 	.byte	0x04, 0x17
        /*001a*/ 	.short	(.L_437 - .L_436)
.L_436:
        /*001c*/ 	.word	0x00000000
        /*0020*/ 	.short	0x0004
        /*0022*/ 	.short	0x001c
        /*0024*/ 	.byte	0x00, 0xf0, 0x11, 0x00


	//----- nvinfo : EIATTR_KPARAM_INFO
	.align		4
.L_437:
        /*0028*/ 	.byte	0x04, 0x17
        /*002a*/ 	.short	(.L_439 - .L_438)
.L_438:
        /*002c*/ 	.word	0x00000000
        /*0030*/ 	.short	0x0003
        /*0032*/ 	.short	0x0018
        /*0034*/ 	.byte	0x00, 0xf0, 0x11, 0x00


	//----- nvinfo : EIATTR_KPARAM_INFO
	.align		4
.L_439:
        /*0038*/ 	.byte	0x04, 0x17
        /*003a*/ 	.short	(.L_441 - .L_440)
.L_440:
        /*003c*/ 	.word	0x00000000
        /*0040*/ 	.short	0x0002
        /*0042*/ 	.short	0x0010
        /*0044*/ 	.byte	0x00, 0xf5, 0x21, 0x00


	//----- nvinfo : EIATTR_KPARAM_INFO
	.align		4
.L_441:
        /*0048*/ 	.byte	0x04, 0x17
        /*004a*/ 	.short	(.L_443 - .L_442)
.L_442:
        /*004c*/ 	.word	0x00000000
        /*0050*/ 	.short	0x0001
        /*0052*/ 	.short	0x0008
        /*0054*/ 	.byte	0x00, 0xf0, 0x11, 0x00


	//----- nvinfo : EIATTR_KPARAM_INFO
	.align		4
.L_443:
        /*0058*/ 	.byte	0x04, 0x17
        /*005a*/ 	.short	(.L_445 - .L_444)
.L_444:
        /*005c*/ 	.word	0x00000000
        /*0060*/ 	.short	0x0000
        /*0062*/ 	.short	0x0000
        /*0064*/ 	.byte	0x00, 0xf5, 0x21, 0x00


	//----- nvinfo : EIATTR_SPARSE_MMA_MASK
	.align		4
.L_445:
        /*0068*/ 	.byte	0x03, 0x50
        /*006a*/ 	.short	0x0000


	//----- nvinfo : EIATTR_MAXREG_COUNT
	.align		4
        /*006c*/ 	.byte	0x03, 0x1b
        /*006e*/ 	.short	0x00ff


	//----- nvinfo : EIATTR_MERCURY_ISA_VERSION
	.align		4
        /*0070*/ 	.byte	0x03, 0x5f
        /*0072*/ 	.short	0x0101


	//----- nvinfo : EIATTR_VRC_CTA_INIT_COUNT
	.align		4
        /*0074*/ 	.byte	0x02, 0x4a
	.zero		1
	.zero		1


	//----- nvinfo : EIATTR_EXIT_INSTR_OFFSETS
	.align		4
        /*0078*/ 	.byte	0x04, 0x1c
        /*007a*/ 	.short	(.L_447 - .L_446)


	//   ....[0]....
.L_446:
        /*007c*/ 	.word	0x000000d0


	//   ....[1]....
        /*0080*/ 	.word	0x000002c0


	//----- nvinfo : EIATTR_CBANK_PARAM_SIZE
	.align		4
.L_447:
        /*0084*/ 	.byte	0x03, 0x19
        /*0086*/ 	.short	0x0024


	//----- nvinfo : EIATTR_PARAM_CBANK
	.align		4
        /*0088*/ 	.byte	0x04, 0x0a
        /*008a*/ 	.short	(.L_449 - .L_448)
	.align		4
.L_448:
        /*008c*/ 	.word	index@(.nv.constant0._Z21nppiCopy_CxPxR_kernelIiLi3EEvPKT_iPKPS0_iii)
        /*0090*/ 	.short	0x0380
        /*0092*/ 	.short	0x0024


	//----- nvinfo : EIATTR_SW_WAR
	.align		4
.L_449:
        /*0094*/ 	.byte	0x04, 0x36
        /*0096*/ 	.short	(.L_451 - .L_450)
.L_450:
        /*0098*/ 	.word	0x00000008
.L_451:


//--------------------- .nv.info._Z21nppiCopy_CxPxR_kernelIsLi3EEvPKT_iPKPS0_iii --------------------------
	.section	.nv.info._Z21nppiCopy_CxPxR_kernelIsLi3EEvPKT_iPKPS0_iii,"",@"SHT_CUDA_INFO"
	.sectionflags	@""
	.align	4


	//----- nvinfo : EIATTR_CUDA_API_VERSION
	.align		4
        /*0000*/ 	.byte	0x04, 0x37
        /*0002*/ 	.short	(.L_453 - .L_452)
.L_452:
        /*0004*/ 	.word	0x00000082


	//----- nvinfo : EIATTR_KPARAM_INFO
	.align		4
.L_453:
        /*0008*/ 	.byte	0x04, 0x17
        /*000a*/ 	.short	(.L_455 - .L_454)
.L_454:
        /*000c*/ 	.word	0x00000000
        /*0010*/ 	.short	0x0005
        /*0012*/ 	.short	0x0020
        /*0014*/ 	.byte	0x00, 0xf0, 0x11, 0x00


	//----- nvinfo : EIATTR_KPARAM_INFO
	.align		4
.L_455:
        /*0018*/ 	.byte	0x04, 0x17
        /*001a*/ 	.short	(.L_457 - .L_456)
.L_456:
        /*001c*/ 	.word	0x00000000
        /*0020*/ 	.short	0x0004
        /*0022*/ 	.short	0x001c
        /*0024*/ 	.byte	0x00, 0xf0, 0x11, 0x00


	//----- nvinfo : EIATTR_KPARAM_INFO
	.align		4
.L_457:
        /*0028*/ 	.byte	0x04, 0x17
        /*002a*/ 	.short	(.L_459 - .L_458)
.L_458:
        /*002c*/ 	.word	0x00000000
        /*0030*/ 	.short	0x0003
        /*0032*/ 	.short	0x0018
        /*0034*/ 	.byte	0x00, 0xf0, 0x11, 0x00


	//----- nvinfo : EIATTR_KPARAM_INFO
	.align		4
.L_459:
        /*0038*/ 	.byte	0x04, 0x17
        /*003a*/ 	.short	(.L_461 - .L_460)
.L_460:
        /*003c*/ 	.word	0x00000000
        /*0040*/ 	.short	0x0002
        /*0042*/ 	.short	0x0010
        /*0044*/ 	.byte	0x00, 0xf5, 0x21, 0x00


	//----- nvinfo : EIATTR_KPARAM_INFO
	.align		4
.L_461:
        /*0048*/ 	.byte	0x04, 0x17
        /*004a*/ 	.short	(.L_463 - .L_462)
.L_462:
        /*004c*/ 	.word	0x00000000
        /*0050*/ 	.short	0x0001
        /*0052*/ 	.short	0x0008
        /*0054*/ 	.byte	0x00, 0xf0, 0x11, 0x00


	//----- nvinfo : EIATTR_KPARAM_INFO
	.align		4
.L_463:
        /*0058*/ 	.byte	0x04, 0x17
        /*005a*/ 	.short	(.L_465 - .L_464)
.L_464:
        /*005c*/ 	.word	0x00000000
        /*0060*/ 	.short	0x0000
        /*0062*/ 	.short	0x0000
        /*0064*/ 	.byte	0x00, 0xf5, 0x21, 0x00


	//----- nvinfo : EIATTR_SPARSE_MMA_MASK
	.align		4
.L_465:
        /*0068*/ 	.byte	0x03, 0x50
        /*006a*/ 	.short	0x0000


	//----- nvinfo : EIATTR_MAXREG_COUNT
	.align		4
        /*006c*/ 	.byte	0x03, 0x1b
        /*006e*/ 	.short	0x00ff


	//----- nvinfo : EIATTR_MERCURY_ISA_VERSION
	.align		4
        /*0070*/ 	.byte	0x03, 0x5f
        /*0072*/ 	.short	0x0101


	//----- nvinfo : EIATTR_VRC_CTA_INIT_COUNT
	.align		4
        /*0074*/ 	.byte	0x02, 0x4a
	.zero		1
	.zero		1


	//----- nvinfo : EIATTR_EXIT_INSTR_OFFSETS
	.align		4
        /*0078*/ 	.byte	0x04, 0x1c
        /*007a*/ 	.short	(.L_467 - .L_466)


	//   ....[0]....
.L_466:
        /*007c*/ 	.word	0x000000d0


	//   ....[1]....
        /*0080*/ 	.word	0x000002c0


	//----- nvinfo : EIATTR_CBANK_PARAM_SIZE
	.align		4
.L_467:
        /*0084*/ 	.byte	0x03, 0x19
        /*0086*/ 	.short	0x0024


	//----- nvinfo : EIATTR_PARAM_CBANK
	.align		4
        /*0088*/ 	.byte	0x04, 0x0a
        /*008a*/ 	.short	(.L_469 - .L_468)
	.align		4
.L_468:
        /*008c*/ 	.word	index@(.nv.constant0._Z21nppiCopy_CxPxR_kernelIsLi3EEvPKT_iPKPS0_iii)
        /*0090*/ 	.short	0x0380
        /*0092*/ 	.short	0x0024


	//----- nvinfo : EIATTR_SW_WAR
	.align		4
.L_469:
        /*0094*/ 	.byte	0x04, 0x36
        /*0096*/ 	.short	(.L_471 - .L_470)
.L_470:
        /*0098*/ 	.word	0x00000008
.L_471:


//--------------------- .nv.info._Z21nppiCopy_CxPxR_kernelItLi3EEvPKT_iPKPS0_iii --------------------------
	.section	.nv.info._Z21nppiCopy_CxPxR_kernelItLi3EEvPKT_iPKPS0_iii,"",@"SHT_CUDA_INFO"
	.sectionflags	@""
	.align	4


	//----- nvinfo : EIATTR_CUDA_API_VERSION
	.align		4
        /*0000*/ 	.byte	0x04, 0x37
        /*0002*/ 	.short	(.L_473 - .L_472)
.L_472:
        /*0004*/ 	.word	0x00000082


	//----- nvinfo : EIATTR_KPARAM_INFO
	.align		4
.L_473:
        /*0008*/ 	.byte	0x04, 0x17
        /*000a*/ 	.short	(.L_475 - .L_474)
.L_474:
        /*000c*/ 	.word	0x00000000
        /*0010*/ 	.short	0x0005
        /*0012*/ 	.short	0x0020
        /*0014*/ 	.byte	0x00, 0xf0, 0x11, 0x00


	//----- nvinfo : EIATTR_KPARAM_INFO
	.align		4
.L_475:
        /*0018*/ 	.byte	0x04, 0x17
        /*001a*/ 	.short	(.L_477 - .L_476)
.L_476:
        /*001c*/ 	.word	0x00000000
        /*0020*/ 	.short	0x0004
        /*0022*/ 	.short	0x001c
        /*0024*/ 	.byte	0x00, 0xf0, 0x11, 0x00


	//----- nvinfo : EIATTR_KPARAM_INFO
	.align		4
.L_477:
        /*0028*/ 	.byte	0x04, 0x17
        /*002a*/ 	.short	(.L_479 - .L_478)
.L_478:
        /*002c*/ 	.word	0x00000000
        /*0030*/ 	.short	0x0003
        /*0032*/ 	.short	0x0018
        /*0034*/ 	.byte	0x00, 0xf0, 0x11, 0x00


	//----- nvinfo : EIATTR_KPARAM_INFO
	.align		4
.L_479:
        /*0038*/ 	.byte	0x04, 0x17
        /*003a*/ 	.short	(.L_481 - .L_480)
.L_480:
        /*003c*/ 	.word	0x00000000
        /*0040*/ 	.short	0x0002
        /*0042*/ 	.short	0x0010
        /*0044*/ 	.byte	0x00, 0xf5, 0x21, 0x00


	//----- nvinfo : EIATTR_KPARAM_INFO
	.align		4
.L_481:
        /*0048*/ 	.byte	0x04, 0x17
        /*004a*/ 	.short	(.L_483 - .L_482)
.L_482:
        /*004c*/ 	.word	0x00000000
        /*0050*/ 	.short	0x0001
        /*0052*/ 	.short	0x0008
        /*0054*/ 	.byte	0x00, 0xf0, 0x11, 0x00


	//----- nvinfo : EIATTR_KPARAM_INFO
	.align		4
.L_483:
        /*0058*/ 	.byte	0x04, 0x17
        /*005a*/ 	.short	(.L_485 - .L_484)
.L_484:
        /*005c*/ 	.word	0x00000000
        /*0060*/ 	.short	0x0000
        /*0062*/ 	.short	0x0000
        /*0064*/ 	.byte	0x00, 0xf5, 0x21, 0x00


	//----- nvinfo : EIATTR_SPARSE_MMA_MASK
	.align		4
.L_485:
        /*0068*/ 	.byte	0x03, 0x50
        /*006a*/ 	.short	0x0000


	//----- nvinfo : EIATTR_MAXREG_COUNT
	.align		4
        /*006c*/ 	.byte	0x03, 0x1b
        /*006e*/ 	.short	0x00ff


	//----- nvinfo : EIATTR_MERCURY_ISA_VERSION
	.align		4
        /*0070*/ 	.byte	0x03, 0x5f
        /*0072*/ 	.short	0x0101


	//----- nvinfo : EIATTR_VRC_CTA_INIT_COUNT
	.align		4
        /*0074*/ 	.byte	0x02, 0x4a
	.zero		1
	.zero		1


	//----- nvinfo : EIATTR_EXIT_INSTR_OFFSETS
	.align		4
        /*0078*/ 	.byte	0x04, 0x1c
        /*007a*/ 	.short	(.L_487 - .L_486)


	//   ....[0]....
.L_486:
        /*007c*/ 	.word	0x000000d0


	//   ....[1]....
        /*0080*/ 	.word	0x000002c0


	//----- nvinfo : EIATTR_CBANK_PARAM_SIZE
	.align		4
.L_487:
        /*0084*/ 	.byte	0x03, 0x19
        /*0086*/ 	.short	0x0024


	//----- nvinfo : EIATTR_PARAM_CBANK
	.align		4
        /*0088*/ 	.byte	0x04, 0x0a
        /*008a*/ 	.short	(.L_489 - .L_488)
	.align		4
.L_488:
        /*008c*/ 	.word	index@(.nv.constant0._Z21nppiCopy_CxPxR_kernelItLi3EEvPKT_iPKPS0_iii)
        /*0090*/ 	.short	0x0380
        /*0092*/ 	.short	0x0024


	//----- nvinfo : EIATTR_SW_WAR
	.align		4
.L_489:
        /*0094*/ 	.byte	0x04, 0x36
        /*0096*/ 	.short	(.L_491 - .L_490)
.L_490:
        /*0098*/ 	.word	0x00000008
.L_491:


//--------------------- .nv.info._Z21nppiCopy_CxPxR_kernelIhLi3EEvPKT_iPKPS0_iii --------------------------
	.section	.nv.info._Z21nppiCopy_CxPxR_kernelIhLi3EEvPKT_iPKPS0_iii,"",@"SHT_CUDA_INFO"
	.sectionflags	@""
	.align	4


	//----- nvinfo : EIATTR_CUDA_API_VERSION
	.align		4
        /*0000*/ 	.byte	0x04, 0x37
        /*0002*/ 	.short	(.L_493 - .L_492)
.L_492:
        /*0004*/ 	.word	0x00000082


	//----- nvinfo : EIATTR_KPARAM_INFO
	.align		4
.L_493:
        /*0008*/ 	.byte	0x04, 0x17
        /*000a*/ 	.short	(.L_495 - .L_494)
.L_494:
        /*000c*/ 	.word	0x00000000
        /*0010*/ 	.short	0x0005
        /*0012*/ 	.short	0x0020
        /*0014*/ 	.byte	0x00, 0xf0, 0x11, 0x00


	//----- nvinfo : EIATTR_KPARAM_INFO
	.align		4
.L_495:
        /*0018*/ 	.byte	0x04, 0x17
        /*001a*/ 	.short	(.L_497 - .L_496)
.L_496:
        /*001c*/ 	.word	0x00000000
        /*0020*/ 	.short	0x0004
        /*0022*/ 	.short	0x001c
        /*0024*/ 	.byte	0x00, 0xf0, 0x11, 0x00


	//----- nvinfo : EIATTR_KPARAM_INFO
	.align		4
.L_497:
        /*0028*/ 	.byte	0x04, 0x17
        /*002a*/ 	.short	(.L_499 - .L_498)
.L_498:
        /*002c*/ 	.word	0x00000000
        /*0030*/ 	.short	0x0003
        /*0032*/ 	.short	0x0018
        /*0034*/ 	.byte	0x00, 0xf0, 0x11, 0x00


	//----- nvinfo : EIATTR_KPARAM_INFO
	.align		4
.L_499:
        /*0038*/ 	.byte	0x04, 0x17
        /*003a*/ 	.short	(.L_501 - .L_500)
.L_500:
        /*003c*/ 	.word	0x00000000
        /*0040*/ 	.short	0x0002
        /*0042*/ 	.short	0x0010
        /*0044*/ 	.byte	0x00, 0xf5, 0x21, 0x00


	//----- nvinfo : EIATTR_KPARAM_INFO
	.align		4
.L_501:
        /*0048*/ 	.byte	0x04, 0x17
        /*004a*/ 	.short	(.L_503 - .L_502)
.L_502:
        /*004c*/ 	.word	0x00000000
        /*0050*/ 	.short	0x0001
        /*0052*/ 	.short	0x0008
        /*0054*/ 	.byte	0x00, 0xf0, 0x11, 0x00


	//----- nvinfo : EIATTR_KPARAM_INFO
	.align		4
.L_503:
        /*0058*/ 	.byte	0x04, 0x17
        /*005a*/ 	.short	(.L_505 - .L_504)
.L_504:
        /*005c*/ 	.word	0x00000000
        /*0060*/ 	.short	0x0000
        /*0062*/ 	.short	0x0000
        /*0064*/ 	.byte	0x00, 0xf5, 0x21, 0x00


	//----- nvinfo : EIATTR_SPARSE_MMA_MASK
	.align		4
.L_505:
        /*0068*/ 	.byte	0x03, 0x50
        /*006a*/ 	.short	0x0000


	//----- nvinfo : EIATTR_MAXREG_COUNT
	.align		4
        /*006c*/ 	.byte	0x03, 0x1b
        /*006e*/ 	.short	0x00ff


	//----- nvinfo : EIATTR_MERCURY_ISA_VERSION
	.align		4
        /*0070*/ 	.byte	0x03, 0x5f
        /*0072*/ 	.short	0x0101


	//----- nvinfo : EIATTR_VRC_CTA_INIT_COUNT
	.align		4
        /*0074*/ 	.byte	0x02, 0x4a
	.zero		1
	.zero		1


	//----- nvinfo : EIATTR_EXIT_INSTR_OFFSETS
	.align		4
        /*0078*/ 	.byte	0x04, 0x1c
        /*007a*/ 	.short	(.L_507 - .L_506)


	//   ....[0]....
.L_506:
        /*007c*/ 	.word	0x000000d0


	//   ....[1]....
        /*0080*/ 	.word	0x000002c0


	//----- nvinfo : EIATTR_CBANK_PARAM_SIZE
	.align		4
.L_507:
        /*0084*/ 	.byte	0x03, 0x19
        /*0086*/ 	.short	0x0024


	//----- nvinfo : EIATTR_PARAM_CBANK
	.align		4
        /*0088*/ 	.byte	0x04, 0x0a
        /*008a*/ 	.short	(.L_509 - .L_508)
	.align		4
.L_508:
        /*008c*/ 	.word	index@(.nv.constant0._Z21nppiCopy_CxPxR_kernelIhLi3EEvPKT_iPKPS0_iii)
        /*0090*/ 	.short	0x0380
        /*0092*/ 	.short	0x0024


	//----- nvinfo : EIATTR_SW_WAR
	.align		4
.L_509:
        /*0094*/ 	.byte	0x04, 0x36
        /*0096*/ 	.short	(.L_511 - .L_510)
.L_510:
        /*0098*/ 	.word	0x00000008
.L_511:


//--------------------- .nv.info._Z15nppiCopy_kernelIfLi4EEvPKT_iPS0_iii --------------------------
	.section	.nv.info._Z15nppiCopy_kernelIfLi4EEvPKT_iPS0_iii,"",@"SHT_CUDA_INFO"
	.sectionflags	@""
	.align	4


	//----- nvinfo : EIATTR_CUDA_API_VERSION
	.align		4
        /*0000*/ 	.byte	0x04, 0x37
        /*0002*/ 	.short	(.L_513 - .L_512)
.L_512:
        /*0004*/ 	.word	0x00000082


	//----- nvinfo : EIATTR_KPARAM_INFO
	.align		4
.L_513:
        /*0008*/ 	.byte	0x04, 0x17
        /*000a*/ 	.short	(.L_515 - .L_514)
.L_514:
        /*000c*/ 	.word	0x00000000
        /*0010*/ 	.short	0x0005
        /*0012*/ 	.short	0x0020
        /*0014*/ 	.byte	0x00, 0xf0, 0x11, 0x00


	//----- nvinfo : EIATTR_KPARAM_INFO
	.align		4
.L_515:
        /*0018*/ 	.byte	0x04, 0x17
        /*001a*/ 	.short	(.L_517 - .L_516)
.L_516:
        /*001c*/ 	.word	0x00000000
        /*0020*/ 	.short	0x0004
        /*0022*/ 	.short	0x001c
        /*0024*/ 	.byte	0x00, 0xf0, 0x11, 0x00


	//----- nvinfo : EIATTR_KPARAM_INFO
	.align		4
.L_517:
        /*0028*/ 	.byte	0x04, 0x17
        /*002a*/ 	.short	(.L_519 - .L_518)
.L_518:
        /*002c*/ 	.word	0x00000000
        /*0030*/ 	.short	0x0003
        /*0032*/ 	.short	0x0018
        /*0034*/ 	.byte	0x00, 0xf0, 0x11, 0x00


	//----- nvinfo : EIATTR_KPARAM_INFO
	.align		4
.L_519:
        /*0038*/ 	.byte	0x04, 0x17
        /*003a*/ 	.short	(.L_521 - .L_520)
.L_520:
        /*003c*/ 	.word	0x00000000
        /*0040*/ 	.short	0x0002
        /*0042*/ 	.short	0x0010
        /*0044*/ 	.byte	0x00, 0xf5, 0x21, 0x00


	//----- nvinfo : EIATTR_KPARAM_INFO
	.align		4
.L_521:
        /*0048*/ 	.byte	0x04, 0x17
        /*004a*/ 	.short	(.L_523 - .L_522)
.L_522:
        /*004c*/ 	.word	0x00000000
        /*0050*/ 	.short	0x0001
        /*0052*/ 	.short	0x0008
        /*0054*/ 	.byte	0x00, 0xf0, 0x11, 0x00


	//----- nvinfo : EIATTR_KPARAM_INFO
	.align		4
.L_523:
        /*0058*/ 	.byte	0x04, 0x17
        /*005a*/ 	.short	(.L_525 - .L_524)
.L_524:
        /*005c*/ 	.word	0x00000000
        /*0060*/ 	.short	0x0000
        /*0062*/ 	.short	0x0000
        /*0064*/ 	.byte	0x00, 0xf5, 0x21, 0x00


	//----- nvinfo : EIATTR_SPARSE_MMA_MASK
	.align		4
.L_525:
        /*0068*/ 	.byte	0x03, 0x50
        /*006a*/ 	.short	0x0000


	//----- nvinfo : EIATTR_MAXREG_COUNT
	.align		4
        /*006c*/ 	.byte	0x03, 0x1b
        /*006e*/ 	.short	0x00ff


	//----- nvinfo : EIATTR_MERCURY_ISA_VERSION
	.align		4
        /*0070*/ 	.byte	0x03, 0x5f
        /*0072*/ 	.short	0x0101


	//----- nvinfo : EIATTR_VRC_CTA_INIT_COUNT
	.align		4
        /*0074*/ 	.byte	0x02, 0x4a
	.zero		1
	.zero		1


	//----- nvinfo : EIATTR_EXIT_INSTR_OFFSETS
	.align		4
        /*0078*/ 	.byte	0x04, 0x1c
        /*007a*/ 	.short	(.L_527 - .L_526)


	//   ....[0]....
.L_526:
        /*007c*/ 	.word	0x000000d0


	//   ....[1]....
        /*0080*/ 	.word	0x00000240


	//----- nvinfo : EIATTR_CBANK_PARAM_SIZE
	.align		4
.L_527:
        /*0084*/ 	.byte	0x03, 0x19
        /*0086*/ 	.short	0x0024


	//----- nvinfo : EIATTR_PARAM_CBANK
	.align		4
        /*0088*/ 	.byte	0x04, 0x0a
        /*008a*/ 	.short	(.L_529 - .L_528)
	.align		4
.L_528:
        /*008c*/ 	.word	index@(.nv.constant0._Z15nppiCopy_kernelIfLi4EEvPKT_iPS0_iii)
        /*0090*/ 	.short	0x0380
        /*0092*/ 	.short	0x0024


	//----- nvinfo : EIATTR_SW_WAR
	.align		4
.L_529:
        /*0094*/ 	.byte	0x04, 0x36
        /*0096*/ 	.short	(.L_531 - .L_530)
.L_530:
        /*0098*/ 	.word	0x00000008
.L_531:


//--------------------- .nv.info._Z15nppiCopy_kernelIfLi3EEvPKT_iPS0_iii --------------------------
	.section	.nv.info._Z15nppiCopy_kernelIfLi3EEvPKT_iPS0_iii,"",@"SHT_CUDA_INFO"
	.sectionflags	@""
	.align	4


	//----- nvinfo : EIATTR_CUDA_API_VERSION
	.align		4
        /*0000*/ 	.byte	0x04, 0x37
        /*0002*/ 	.short	(.L_533 - .L_532)
.L_532:
        /*0004*/ 	.word	0x00000082


	//----- nvinfo : EIATTR_KPARAM_INFO
	.align		4
.L_533:
        /*0008*/ 	.byte	0x04, 0x17
        /*000a*/ 	.short	(.L_535 - .L_534)
.L_534:
        /*000c*/ 	.word	0x00000000
        /*0010*/ 	.short	0x0005
        /*0012*/ 	.short	0x0020
        /*0014*/ 	.byte	0x00, 0xf0, 0x11, 0x00


	//----- nvinfo : EIATTR_KPARAM_INFO
	.align		4
.L_535:
        /*0018*/ 	.byte	0x04, 0x17
        /*001a*/ 	.short	(.L_537 - .L_536)
.L_536:
        /*001c*/ 	.word	0x00000000
        /*0020*/ 	.short	0x0004
        /*0022*/ 	.short	0x001c
        /*0024*/ 	.byte	0x00, 0xf0, 0x11, 0x00


	//----- nvinfo : EIATTR_KPARAM_INFO
	.align		4
.L_537:
        /*0028*/ 	.byte	0x04, 0x17
        /*002a*/ 	.short	(.L_539 - .L_538)
.L_538:
        /*002c*/ 	.word	0x00000000
        /*0030*/ 	.short	0x0003
        /*0032*/ 	.short	0x0018
        /*0034*/ 	.byte	0x00, 0xf0, 0x11, 0x00


	//----- nvinfo : EIATTR_KPARAM_INFO
	.align		4
.L_539:
        /*0038*/ 	.byte	0x04, 0x17
        /*003a*/ 	.short	(.L_541 - .L_540)
.L_540:
        /*003c*/ 	.word	0x00000000
        /*0040*/ 	.short	0x0002
        /*0042*/ 	.short	0x0010
        /*0044*/ 	.byte	0x00, 0xf5, 0x21, 0x00


	//----- nvinfo : EIATTR_KPARAM_INFO
	.align		4
.L_541:
        /*0048*/ 	.byte	0x04, 0x17
        /*004a*/ 	.short	(.L_543 - .L_542)
.L_542:
        /*004c*/ 	.word	0x00000000
        /*0050*/ 	.short	0x0001
        /*0052*/ 	.short	0x0008
        /*0054*/ 	.byte	0x00, 0xf0, 0x11, 0x00


	//----- nvinfo : EIATTR_KPARAM_INFO
	.align		4
.L_543:
        /*0058*/ 	.byte	0x04, 0x17
        /*005a*/ 	.short	(.L_545 - .L_544)
.L_544:
        /*005c*/ 	.word	0x00000000
        /*0060*/ 	.short	0x0000
        /*0062*/ 	.short	0x0000
        /*0064*/ 	.byte	0x00, 0xf5, 0x21, 0x00


	//----- nvinfo : EIATTR_SPARSE_MMA_MASK
	.align		4
.L_545:
        /*0068*/ 	.byte	0x03, 0x50
        /*006a*/ 	.short	0x0000


	//----- nvinfo : EIATTR_MAXREG_COUNT
	.align		4
        /*006c*/ 	.byte	0x03, 0x1b
        /*006e*/ 	.short	0x00ff


	//----- nvinfo : EIATTR_MERCURY_ISA_VERSION
	.align		4
        /*0070*/ 	.byte	0x03, 0x5f
        /*0072*/ 	.short	0x0101


	//----- nvinfo : EIATTR_VRC_CTA_INIT_COUNT
	.align		4
        /*0074*/ 	.byte	0x02, 0x4a
	.zero		1
	.zero		1


	//----- nvinfo : EIATTR_EXIT_INSTR_OFFSETS
	.align		4
        /*0078*/ 	.byte	0x04, 0x1c
        /*007a*/ 	.short	(.L_547 - .L_546)


	//   ....[0]....
.L_546:
        /*007c*/ 	.word	0x000000d0


	//   ....[1]....
        /*0080*/ 	.word	0x00000220


	//----- nvinfo : EIATTR_CBANK_PARAM_SIZE
	.align		4
.L_547:
        /*0084*/ 	.byte	0x03, 0x19
        /*0086*/ 	.short	0x0024


	//----- nvinfo : EIATTR_PARAM_CBANK
	.align		4
        /*0088*/ 	.byte	0x04, 0x0a
        /*008a*/ 	.short	(.L_549 - .L_548)
	.align		4
.L_548:
        /*008c*/ 	.word	index@(.nv.constant0._Z15nppiCopy_kernelIfLi3EEvPKT_iPS0_iii)
        /*0090*/ 	.short	0x0380
        /*0092*/ 	.short	0x0024


	//----- nvinfo : EIATTR_SW_WAR
	.align		4
.L_549:
        /*0094*/ 	.byte	0x04, 0x36
        /*0096*/ 	.short	(.L_551 - .L_550)
.L_550:
        /*0098*/ 	.word	0x00000008
.L_551:


//--------------------- .nv.info._Z15nppiCopy_kernelIfLi1EEvPKT_iPS0_iii --------------------------
	.section	.nv.info._Z15nppiCopy_kernelIfLi1EEvPKT_iPS0_iii,"",@"SHT_CUDA_INFO"
	.sectionflags	@""
	.align	4


	//----- nvinfo : EIATTR_CUDA_API_VERSION
	.align		4
        /*0000*/ 	.byte	0x04, 0x37
        /*0002*/ 	.short	(.L_553 - .L_552)
.L_552:
        /*0004*/ 	.word	0x00000082


	//----- nvinfo : EIATTR_KPARAM_INFO
	.align		4
.L_553:
        /*0008*/ 	.byte	0x04, 0x17
        /*000a*/ 	.short	(.L_555 - .L_554)
.L_554:
        /*000c*/ 	.word	0x00000000
        /*0010*/ 	.short	0x0005
        /*0012*/ 	.short	0x0020
        /*0014*/ 	.byte	0x00, 0xf0, 0x11, 0x00


	//----- nvinfo : EIATTR_KPARAM_INFO
	.align		4
.L_555:
        /*0018*/ 	.byte	0x04, 0x17
        /*001a*/ 	.short	(.L_557 - .L_556)
.L_556:
        /*001c*/ 	.word	0x00000000
        /*0020*/ 	.short	0x0004
        /*0022*/ 	.short	0x001c
        /*0024*/ 	.byte	0x00, 0xf0, 0x11, 0x00


	//----- nvinfo : EIATTR_KPARAM_INFO
	.align		4
.L_557:
        /*0028*/ 	.byte	0x04, 0x17
        /*002a*/ 	.short	(.L_559 - .L_558)
.L_558:
        /*002c*/ 	.word	0x00000000
        /*0030*/ 	.short	0x0003
        /*0032*/ 	.short	0x0018
        /*0034*/ 	.byte	0x00, 0xf0, 0x11, 0x00


	//----- nvinfo : EIATTR_KPARAM_INFO
	.align		4
.L_559:
        /*0038*/ 	.byte	0x04, 0x17
        /*003a*/ 	.short	(.L_561 - .L_560)
.L_560:
        /*003c*/ 	.word	0x00000000
        /*0040*/ 	.short	0x0002
        /*0042*/ 	.short	0x0010
        /*0044*/ 	.byte	0x00, 0xf5, 0x21, 0x00


	//----- nvinfo : EIATTR_KPARAM_INFO
	.align		4
.L_561:
        /*0048*/ 	.byte	0x04, 0x17
        /*004a*/ 	.short	(.L_563 - .L_562)
.L_562:
        /*004c*/ 	.word	0x00000000
        /*0050*/ 	.short	0x0001
        /*0052*/ 	.short	0x0008
        /*0054*/ 	.byte	0x00, 0xf0, 0x11, 0x00


	//----- nvinfo : EIATTR_KPARAM_INFO
	.align		4
.L_563:
        /*0058*/ 	.byte	0x04, 0x17
        /*005a*/ 	.short	(.L_565 - .L_564)
.L_564:
        /*005c*/ 	.word	0x00000000
        /*0060*/ 	.short	0x0000
        /*0062*/ 	.short	0x0000
        /*0064*/ 	.byte	0x00, 0xf5, 0x21, 0x00


	//----- nvinfo : EIATTR_SPARSE_MMA_MASK
	.align		4
.L_565:
        /*0068*/ 	.byte	0x03, 0x50
        /*006a*/ 	.short	0x0000


	//----- nvinfo : EIATTR_MAXREG_COUNT
	.align		4
        /*006c*/ 	.byte	0x03, 0x1b
        /*006e*/ 	.short	0x00ff


	//----- nvinfo : EIATTR_MERCURY_ISA_VERSION
	.align		4
        /*0070*/ 	.byte	0x03, 0x5f
        /*0072*/ 	.short	0x0101


	//----- nvinfo : EIATTR_VRC_CTA_INIT_COUNT
	.align		4
        /*0074*/ 	.byte	0x02, 0x4a
	.zero		1
	.zero		1


	//----- nvinfo : EIATTR_EXIT_INSTR_OFFSETS
	.align		4
        /*0078*/ 	.byte	0x04, 0x1c
        /*007a*/ 	.short	(.L_567 - .L_566)


	//   ....[0]....
.L_566:
        /*007c*/ 	.word	0x000000d0


	//   ....[1]....
        /*0080*/ 	.word	0x000001d0


	//----- nvinfo : EIATTR_CBANK_PARAM_SIZE
	.align		4
.L_567:
        /*0084*/ 	.byte	0x03, 0x19
        /*0086*/ 	.short	0x0024


	//----- nvinfo : EIATTR_PARAM_CBANK
	.align		4
        /*0088*/ 	.byte	0x04, 0x0a
        /*008a*/ 	.short	(.L_569 - .L_568)
	.align		4
.L_568:
        /*008c*/ 	.word	index@(.nv.constant0._Z15nppiCopy_kernelIfLi1EEvPKT_iPS0_iii)
        /*0090*/ 	.short	0x0380
        /*0092*/ 	.short	0x0024


	//----- nvinfo : EIATTR_SW_WAR
	.align		4
.L_569:
        /*0094*/ 	.byte	0x04, 0x36
        /*0096*/ 	.short	(.L_571 - .L_570)
.L_570:
        /*0098*/ 	.word	0x00000008
.L_571:


//--------------------- .nv.info._Z15nppiCopy_kernelIiLi4EEvPKT_iPS0_iii --------------------------
	.section	.nv.info._Z15nppiCopy_kernelIiLi4EEvPKT_iPS0_iii,"",@"SHT_CUDA_INFO"
	.sectionflags	@""
	.align	4


	//----- nvinfo : EIATTR_CUDA_API_VERSION
	.align		4
        /*0000*/ 	.byte	0x04, 0x37
        /*0002*/ 	.short	(.L_573 - .L_572)
.L_572:
        /*0004*/ 	.word	0x00000082


	//----- nvinfo : EIATTR_KPARAM_INFO
	.align		4
.L_573:
        /*0008*/ 	.byte	0x04, 0x17
        /*000a*/ 	.short	(.L_575 - .L_574)
.L_574:
        /*000c*/ 	.word	0x00000000
        /*0010*/ 	.short	0x0005
        /*0012*/ 	.short	0x0020
        /*0014*/ 	.byte	0x00, 0xf0, 0x11, 0x00


	//----- nvinfo : EIATTR_KPARAM_INFO
	.align		4
.L_575:
        /*0018*/ 	.byte	0x04, 0x17
        /*001a*/ 	.short	(.L_577 - .L_576)
.L_576:
        /*001c*/ 	.word	0x00000000
        /*0020*/ 	.short	0x0004
        /*0022*/ 	.short	0x001c
        /*0024*/ 	.byte	0x00, 0xf0, 0x11, 0x00


	//----- nvinfo : EIATTR_KPARAM_INFO
	.align		4
.L_577:
        /*0028*/ 	.byte	0x04, 0x17
        /*002a*/ 	.short	(.L_579 - .L_578)
.L_578:
        /*002c*/ 	.word	0x00000000
        /*0030*/ 	.short	0x0003
        /*0032*/ 	.short	0x0018
        /*0034*/ 	.byte	0x00, 0xf0, 0x11, 0x00


	//----- nvinfo : EIATTR_KPARAM_INFO
	.align		4
.L_579:
        /*0038*/ 	.byte	0x04, 0x17
        /*003a*/ 	.short	(.L_581 - .L_580)
.L_580:
        /*003c*/ 	.word	0x00000000
        /*0040*/ 	.short	0x0002
        /*0042*/ 	.short	0x0010
        /*0044*/ 	.byte	0x00, 0xf5, 0x21, 0x00


	//----- nvinfo : EIATTR_KPARAM_INFO
	.align		4
.L_581:
        /*0048*/ 	.byte	0x04, 0x17
        /*004a*/ 	.short	(.L_583 - .L_582)
.L_582:
        /*004c*/ 	.word	0x00000000
        /*0050*/ 	.short	0x0001
        /*0052*/ 	.short	0x0008
        /*0054*/ 	.byte	0x00, 0xf0, 0x11, 0x00


	//----- nvinfo : EIATTR_KPARAM_INFO
	.align		4
.L_583:
        /*0058*/ 	.byte	0x04, 0x17
        /*005a*/ 	.short	(.L_585 - .L_584)
.L_584:
        /*005c*/ 	.word	0x00000000
        /*0060*/ 	.short	0x0000
        /*0062*/ 	.short	0x0000
        /*0064*/ 	.byte	0x00, 0xf5, 0x21, 0x00


	//----- nvinfo : EIATTR_SPARSE_MMA_MASK
	.align		4
.L_585:
        /*0068*/ 	.byte	0x03, 0x50
        /*006a*/ 	.short	0x0000


	//----- nvinfo : EIATTR_MAXREG_COUNT
	.align		4
        /*006c*/ 	.byte	0x03, 0x1b
        /*006e*/ 	.short	0x00ff


	//----- nvinfo : EIATTR_MERCURY_ISA_VERSION
	.align		4
        /*0070*/ 	.byte	0x03, 0x5f
        /*0072*/ 	.short	0x0101


	//----- nvinfo : EIATTR_VRC_CTA_INIT_COUNT
	.align		4
        /*0074*/ 	.byte	0x02, 0x4a
	.zero		1
	.zero		1


	//----- nvinfo : EIATTR_EXIT_INSTR_OFFSETS
	.align		4
        /*0078*/ 	.byte	0x04, 0x1c
        /*007a*/ 	.short	(.L_587 - .L_586)


	//   ....[0]....
.L_586:
        /*007c*/ 	.word	0x000000d0


	//   ....[1]....
        /*0080*/ 	.word	0x00000240


	//----- nvinfo : EIATTR_CBANK_PARAM_SIZE
	.align		4
.L_587:
        /*0084*/ 	.byte	0x03, 0x19
        /*0086*/ 	.short	0x0024


	//----- nvinfo : EIATTR_PARAM_CBANK
	.align		4
        /*0088*/ 	.byte	0x04, 0x0a
        /*008a*/ 	.short	(.L_589 - .L_588)
	.align		4
.L_588:
        /*008c*/ 	.word	index@(.nv.constant0._Z15nppiCopy_kernelIiLi4EEvPKT_iPS0_iii)
        /*0090*/ 	.short	0x0380
        /*0092*/ 	.short	0x0024


	//----- nvinfo : EIATTR_SW_WAR
	.align		4
.L_589:
        /*0094*/ 	.byte	0x04, 0x36
        /*0096*/ 	.short	(.L_591 - .L_590)
.L_590:
        /*0098*/ 	.word	0x00000008
.L_591:


//--------------------- .nv.info._Z15nppiCopy_kernelIiLi3EEvPKT_iPS0_iii --------------------------
	.section	.nv.info._Z15nppiCopy_kernelIiLi3EEvPKT_iPS0_iii,"",@"SHT_CUDA_INFO"
	.sectionflags	@""
	.align	4


	//----- nvinfo : EIATTR_CUDA_API_VERSION
	.align		4
        /*0000*/ 	.byte	0x04, 0x37
        /*0002*/ 	.short	(.L_593 - .L_592)
.L_592:
        /*0004*/ 	.word	0x00000082


	//----- nvinfo : EIATTR_KPARAM_INFO
	.align		4
.L_593:
        /*0008*/ 	.byte	0x04, 0x17
        /*000a*/ 	.short	(.L_595 - .L_594)
.L_594:
        /*000c*/ 	.word	0x00000000
        /*0010*/ 	.short	0x0005
        /*0012*/ 	.short	0x0020
        /*0014*/ 	.byte	0x00, 0xf0, 0x11, 0x00


	//----- nvinfo : EIATTR_KPARAM_INFO
	.align		4
.L_595:
        /*0018*/ 	.byte	0x04, 0x17
        /*001a*/ 	.short	(.L_597 - .L_596)
.L_596:
        /*001c*/ 	.word	0x00000000
        /*0020*/ 	.short	0x0004
        /*0022*/ 	.short	0x001c
        /*0024*/ 	.byte	0x00, 0xf0, 0x11, 0x00


	//----- nvinfo : EIATTR_KPARAM_INFO
	.align		4
.L_597:
        /*0028*/ 	.byte	0x04, 0x17
        /*002a*/ 	.short	(.L_599 - .L_598)
.L_598:
        /*002c*/ 	.word	0x00000000
        /*0030*/ 	.short	0x0003
        /*0032*/ 	.short	0x0018
        /*0034*/ 	.byte	0x00, 0xf0, 0x11, 0x00


	//----- nvinfo : EIATTR_KPARAM_INFO
	.align		4
.L_599:
        /*0038*/ 	.byte	0x04, 0x17
        /*003a*/ 	.short	(.L_601 - .L_600)
.L_600:
        /*003c*/ 	.word	0x00000000
        /*0040*/ 	.short	0x0002
        /*0042*/ 	.short	0x0010
        /*0044*/ 	.byte	0x00, 0xf5, 0x21, 0x00


	//----- nvinfo : EIATTR_KPARAM_INFO
	.align		4
.L_601:
        /*0048*/ 	.byte	0x04, 0x17
        /*004a*/ 	.short	(.L_603 - .L_602)
.L_602:
        /*004c*/ 	.word	0x00000000
        /*0050*/ 	.short	0x0001
        /*0052*/ 	.short	0x0008
        /*0054*/ 	.byte	0x00, 0xf0, 0x11, 0x00


	//----- nvinfo : EIATTR_KPARAM_INFO
	.align		4
.L_603:
        /*0058*/ 	.byte	0x04, 0x17
        /*005a*/ 	.short	(.L_605 - .L_604)
.L_604:
        /*005c*/ 	.word	0x00000000
        /*0060*/ 	.short	0x0000
        /*0062*/ 	.short	0x0000
        /*0064*/ 	.byte	0x00, 0xf5, 0x21, 0x00


	//----- nvinfo : EIATTR_SPARSE_MMA_MASK
	.align		4
.L_605:
        /*0068*/ 	.byte	0x03, 0x50
        /*006a*/ 	.short	0x0000


	//----- nvinfo : EIATTR_MAXREG_COUNT
	.align		4
        /*006c*/ 	.byte	0x03, 0x1b
        /*006e*/ 	.short	0x00ff


	//----- nvinfo : EIATTR_MERCURY_ISA_VERSION
	.align		4
        /*0070*/ 	.byte	0x03, 0x5f
        /*0072*/ 	.short	0x0101


	//----- nvinfo : EIATTR_VRC_CTA_INIT_COUNT
	.align		4
        /*0074*/ 	.byte	0x02, 0x4a
	.zero		1
	.zero		1


	//----- nvinfo : EIATTR_EXIT_INSTR_OFFSETS
	.align		4
        /*0078*/ 	.byte	0x04, 0x1c
        /*007a*/ 	.short	(.L_607 - .L_606)


	//   ....[0]....
.L_606:
        /*007c*/ 	.word	0x000000d0


	//   ....[1]....
        /*0080*/ 	.word	0x00000220


	//----- nvinfo : EIATTR_CBANK_PARAM_SIZE
	.align		4
.L_607:
        /*0084*/ 	.byte	0x03, 0x19
        /*0086*/ 	.short	0x0024


	//----- nvinfo : EIATTR_PARAM_CBANK
	.align		4
        /*0088*/ 	.byte	0x04, 0x0a
        /*008a*/ 	.short	(.L_609 - .L_608)
	.align		4
.L_608:
        /*008c*/ 	.word	index@(.nv.constant0._Z15nppiCopy_kernelIiLi3EEvPKT_iPS0_iii)
        /*0090*/ 	.short	0x0380
        /*0092*/ 	.short	0x0024


	//----- nvinfo : EIATTR_SW_WAR
	.align		4
.L_609:
        /*0094*/ 	.byte	0x04, 0x36
        /*0096*/ 	.short	(.L_611 - .L_610)
.L_610:
        /*0098*/ 	.word	0x00000008
.L_611:


//--------------------- .nv.info._Z15nppiCopy_kernelIiLi1EEvPKT_iPS0_iii --------------------------
	.section	.nv.info._Z15nppiCopy_kernelIiLi1EEvPKT_iPS0_iii,"",@"SHT_CUDA_INFO"
	.sectionflags	@""
	.align	4


	//----- nvinfo : EIATTR_CUDA_API_VERSION
	.align		4
        /*0000*/ 	.byte	0x04, 0x37
        /*0002*/ 	.short	(.L_613 - .L_612)
.L_612:
        /*0004*/ 	.word	0x00000082


	//----- nvinfo : EIATTR_KPARAM_INFO
	.align		4
.L_613:
        /*0008*/ 	.byte	0x04, 0x17
        /*000a*/ 	.short	(.L_615 - .L_614)
.L_614:
        /*000c*/ 	.word	0x00000000
        /*0010*/ 	.short	0x0005
        /*0012*/ 	.short	0x0020
        /*0014*/ 	.byte	0x00, 0xf0, 0x11, 0x00


	//----- nvinfo : EIATTR_KPARAM_INFO
	.align		4
.L_615:
        /*0018*/ 	.byte	0x04, 0x17
        /*001a*/ 	.short	(.L_617 - .L_616)
.L_616:
        /*001c*/ 	.word	0x00000000
        /*0020*/ 	.short	0x0004
        /*0022*/ 	.short	0x001c
        /*0024*/ 	.byte	0x00, 0xf0, 0x11, 0x00


	//----- nvinfo : EIATTR_KPARAM_INFO
	.align		4
.L_617:
        /*0028*/ 	.byte	0x04, 0x17
        /*002a*/ 	.short	(.L_619 - .L_618)
.L_618:
        /*002c*/ 	.word	0x00000000
        /*0030*/ 	.short	0x0003
        /*0032*/ 	.short	0x0018
        /*0034*/ 	.byte	0x00, 0xf0, 0x11, 0x00


	//----- nvinfo : EIATTR_KPARAM_INFO
	.align		4
.L_619:
        /*0038*/ 	.byte	0x04, 0x17
        /*003a*/ 	.short	(.L_621 - .L_620)
.L_620:
        /*003c*/ 	.word	0x00000000
        /*0040*/ 	.short	0x0002
        /*0042*/ 	.short	0x0010
        /*0044*/ 	.byte	0x00, 0xf5, 0x21, 0x00


	//----- nvinfo : EIATTR_KPARAM_INFO
	.align		4
.L_621:
        /*0048*/ 	.byte	0x04, 0x17
        /*004a*/ 	.short	(.L_623 - .L_622)
.L_622:
        /*004c*/ 	.word	0x00000000
        /*0050*/ 	.short	0x0001
        /*0052*/ 	.short	0x0008
        /*0054*/ 	.byte	0x00, 0xf0, 0x11, 0x00


	//----- nvinfo : EIATTR_KPARAM_INFO
	.align		4
.L_623:
        /*0058*/ 	.byte	0x04, 0x17
        /*005a*/ 	.short	(.L_625 - .L_624)
.L_624:
        /*005c*/ 	.word	0x00000000
        /*0060*/ 	.short	0x0000
        /*0062*/ 	.short	0x0000
        /*0064*/ 	.byte	0x00, 0xf5, 0x21, 0x00


	//----- nvinfo : EIATTR_SPARSE_MMA_MASK
	.align		4
.L_625:
        /*0068*/ 	.byte	0x03, 0x50
        /*006a*/ 	.short	0x0000


	//----- nvinfo : EIATTR_MAXREG_COUNT
	.align		4
        /*006c*/ 	.byte	0x03, 0x1b
        /*006e*/ 	.short	0x00ff


	//----- nvinfo : EIATTR_MERCURY_ISA_VERSION
	.align		4
        /*0070*/ 	.byte	0x03, 0x5f
        /*0072*/ 	.short	0x0101


	//----- nvinfo : EIATTR_VRC_CTA_INIT_COUNT
	.align		4
        /*0074*/ 	.byte	0x02, 0x4a
	.zero		1
	.zero		1


	//----- nvinfo : EIATTR_EXIT_INSTR_OFFSETS
	.align		4
        /*0078*/ 	.byte	0x04, 0x1c
        /*007a*/ 	.short	(.L_627 - .L_626)


	//   ....[0]....
.L_626:
        /*007c*/ 	.word	0x000000d0


	//   ....[1]....
        /*0080*/ 	.word	0x000001d0


	//----- nvinfo : EIATTR_CBANK_PARAM_SIZE
	.align		4
.L_627:
        /*0084*/ 	.byte	0x03, 0x19
        /*0086*/ 	.short	0x0024


	//----- nvinfo : EIATTR_PARAM_CBANK
	.align		4
        /*0088*/ 	.byte	0x04, 0x0a
        /*008a*/ 	.short	(.L_629 - .L_628)
	.align		4
.L_628:
        /*008c*/ 	.word	index@(.nv.constant0._Z15nppiCopy_kernelIiLi1EEvPKT_iPS0_iii)
        /*0090*/ 	.short	0x0380
        /*0092*/ 	.short	0x0024


	//----- nvinfo : EIATTR_SW_WAR
	.align		4
.L_629:
        /*0094*/ 	.byte	0x04, 0x36
        /*0096*/ 	.short	(.L_631 - .L_630)
.L_630:
        /*0098*/ 	.word	0x00000008
.L_631:


//--------------------- .nv.info._Z15nppiCopy_kernelIsLi4EEvPKT_iPS0_iii --------------------------
	.section	.nv.info._Z15nppiCopy_kernelIsLi4EEvPKT_iPS0_iii,"",@"SHT_CUDA_INFO"
	.sectionflags	@""
	.align	4


	//----- nvinfo : EIATTR_CUDA_API_VERSION
	.align		4
        /*0000*/ 	.byte	0x04, 0x37
        /*0002*/ 	.short	(.L_633 - .L_632)
.L_632:
        /*0004*/ 	.word	0x00000082


	//----- nvinfo : EIATTR_KPARAM_INFO
	.align		4
.L_633:
        /*0008*/ 	.byte	0x04, 0x17
        /*000a*/ 	.short	(.L_635 - .L_634)
.L_634:
        /*000c*/ 	.word	0x00000000
        /*0010*/ 	.short	0x0005
        /*0012*/ 	.short	0x0020
        /*0014*/ 	.byte	0x00, 0xf0, 0x11, 0x00


	//----- nvinfo : EIATTR_KPARAM_INFO
	.align		4
.L_635:
        /*0018*/ 	.byte	0x04, 0x17
        /*001a*/ 	.short	(.L_637 - .L_636)
.L_636:
        /*001c*/ 	.word	0x00000000
        /*0020*/ 	.short	0x0004
        /*0022*/ 	.short	0x001c
        /*0024*/ 	.byte	0x00, 0xf0, 0x11, 0x00


	//----- nvinfo : EIATTR_KPARAM_INFO
	.align		4
.L_637:
        /*0028*/ 	.byte	0x04, 0x17
        /*002a*/ 	.short	(.L_639 - .L_638)
.L_638:
        /*002c*/ 	.word	0x00000000
        /*0030*/ 	.short	0x0003
        /*0032*/ 	.short	0x0018
        /*0034*/ 	.byte	0x00, 0xf0, 0x11, 0x00


	//----- nvinfo : EIATTR_KPARAM_INFO
	.align		4
.L_639:
        /*0038*/ 	.byte	0x04, 0x17
        /*003a*/ 	.short	(.L_641 - .L_640)
.L_640:
        /*003c*/ 	.word	0x00000000
        /*0040*/ 	.short	0x0002
        /*0042*/ 	.short	0x0010
        /*0044*/ 	.byte	0x00, 0xf5, 0x21, 0x00


	//----- nvinfo : EIATTR_KPARAM_INFO
	.align		4
.L_641:
        /*0048*/ 	.byte	0x04, 0x17
        /*004a*/ 	.short	(.L_643 - .L_642)
.L_642:
        /*004c*/ 	.word	0x00000000
        /*0050*/ 	.short	0x0001
        /*0052*/ 	.short	0x0008
        /*0054*/ 	.byte	0x00, 0xf0, 0x11, 0x00


	//----- nvinfo : EIATTR_KPARAM_INFO
	.align		4
.L_643:
        /*0058*/ 	.byte	0x04, 0x17
        /*005a*/ 	.short	(.L_645 - .L_644)
.L_644:
        /*005c*/ 	.word	0x00000000
        /*0060*/ 	.short	0x0000
        /*0062*/ 	.short	0x0000
        /*0064*/ 	.byte	0x00, 0xf5, 0x21, 0x00


	//----- nvinfo : EIATTR_SPARSE_MMA_MASK
	.align		4
.L_645:
        /*0068*/ 	.byte	0x03, 0x50
        /*006a*/ 	.short	0x0000


	//----- nvinfo : EIATTR_MAXREG_COUNT
	.align		4
        /*006c*/ 	.byte	0x03, 0x1b
        /*006e*/ 	.short	0x00ff


	//----- nvinfo : EIATTR_MERCURY_ISA_VERSION
	.align		4
        /*0070*/ 	.byte	0x03, 0x5f
        /*0072*/ 	.short	0x0101


	//----- nvinfo : EIATTR_VRC_CTA_INIT_COUNT
	.align		4
        /*0074*/ 	.byte	0x02, 0x4a
	.zero		1
	.zero		1


	//----- nvinfo : EIATTR_EXIT_INSTR_OFFSETS
	.align		4
        /*0078*/ 	.byte	0x04, 0x1c
        /*007a*/ 	.short	(.L_647 - .L_646)


	//   ....[0]....
.L_646:
        /*007c*/ 	.word	0x000000d0


	//   ....[1]....
        /*0080*/ 	.word	0x00000240


	//----- nvinfo : EIATTR_CBANK_PARAM_SIZE
	.align		4
.L_647:
        /*0084*/ 	.byte	0x03, 0x19
        /*0086*/ 	.short	0x0024


	//----- nvinfo : EIATTR_PARAM_CBANK
	.align		4
        /*0088*/ 	.byte	0x04, 0x0a
        /*008a*/ 	.short	(.L_649 - .L_648)
	.align		4
.L_648:
        /*008c*/ 	.word	index@(.nv.constant0._Z15nppiCopy_kernelIsLi4EEvPKT_iPS0_iii)
        /*0090*/ 	.short	0x0380
        /*0092*/ 	.short	0x0024


	//----- nvinfo : EIATTR_SW_WAR
	.align		4
.L_649:
        /*0094*/ 	.byte	0x04, 0x36
        /*0096*/ 	.short	(.L_651 - .L_650)
.L_650:
        /*0098*/ 	.word	0x00000008
.L_651:


//--------------------- .nv.info._Z15nppiCopy_kernelIsLi3EEvPKT_iPS0_iii --------------------------
	.section	.nv.info._Z15nppiCopy_kernelIsLi3EEvPKT_iPS0_iii,"",@"SHT_CUDA_INFO"
	.sectionflags	@""
	.align	4


	//----- nvinfo : EIATTR_CUDA_API_VERSION
	.align		4
        /*0000*/ 	.byte	0x04, 0x37
        /*0002*/ 	.short	(.L_653 - .L_652)
.L_652:
        /*0004*/ 	.word	0x00000082


	//----- nvinfo : EIATTR_KPARAM_INFO
	.align		4
.L_653:
        /*0008*/ 	.byte	0x04, 0x17
        /*000a*/ 	.short	(.L_655 - .L_654)
.L_654:
        /*000c*/ 	.word	0x00000000
        /*0010*/ 	.short	0x0005
        /*0012*/ 	.short	0x0020
        /*0014*/ 	.byte	0x00, 0xf0, 0x11, 0x00


	//----- nvinfo : EIATTR_KPARAM_INFO
	.align		4
.L_655:
        /*0018*/ 	.byte	0x04, 0x17
        /*001a*/ 	.short	(.L_657 - .L_656)
.L_656:
        /*001c*/ 	.word	0x00000000
        /*0020*/ 	.short	0x0004
        /*0022*/ 	.short	0x001c
        /*0024*/ 	.byte	0x00, 0xf0, 0x11, 0x00


	//----- nvinfo : EIATTR_KPARAM_INFO
	.align		4
.L_657:
        /*0028*/ 	.byte	0x04, 0x17
        /*002a*/ 	.short	(.L_659 - .L_658)
.L_658:
        /*002c*/ 	.word	0x00000000
        /*0030*/ 	.short	0x0003
        /*0032*/ 	.short	0x0018
        /*0034*/ 	.byte	0x00, 0xf0, 0x11, 0x00


	//----- nvinfo : EIATTR_KPARAM_INFO
	.align		4
.L_659:
        /*0038*/ 	.byte	0x04, 0x17
        /*003a*/ 	.short	(.L_661 - .L_660)
.L_660:
        /*003c*/ 	.word	0x00000000
        /*0040*/ 	.short	0x0002
        /*0042*/ 	.short	0x0010
        /*0044*/ 	.byte	0x00, 0xf5, 0x21, 0x00


	//----- nvinfo : EIATTR_KPARAM_INFO
	.align		4
.L_661:
        /*0048*/ 	.byte	0x04, 0x17
        /*004a*/ 	.short	(.L_663 - .L_662)
.L_662:
        /*004c*/ 	.word	0x00000000
        /*0050*/ 	.short	0x0001
        /*0052*/ 	.short	0x0008
        /*0054*/ 	.byte	0x00, 0xf0, 0x11, 0x00


	//----- nvinfo : EIATTR_KPARAM_INFO
	.align		4
.L_663:
        /*0058*/ 	.byte	0x04, 0x17
        /*005a*/ 	.short	(.L_665 - .L_664)
.L_664:
        /*005c*/ 	.word	0x00000000
        /*0060*/ 	.short	0x0000
        /*0062*/ 	.short	0x0000
        /*0064*/ 	.byte	0x00, 0xf5, 0x21, 0x00


	//----- nvinfo : EIATTR_SPARSE_MMA_MASK
	.align		4
.L_665:
        /*0068*/ 	.byte	0x03, 0x50
        /*006a*/ 	.short	0x0000


	//----- nvinfo : EIATTR_MAXREG_COUNT
	.align		4
        /*006c*/ 	.byte	0x03, 0x1b
        /*006e*/ 	.short	0x00ff


	//----- nvinfo : EIATTR_MERCURY_ISA_VERSION
	.align		4
        /*0070*/ 	.byte	0x03, 0x5f
        /*0072*/ 	.short	0x0101


	//----- nvinfo : EIATTR_VRC_CTA_INIT_COUNT
	.align		4
        /*0074*/ 	.byte	0x02, 0x4a
	.zero		1
	.zero		1


	//----- nvinfo : EIATTR_EXIT_INSTR_OFFSETS
	.align		4
        /*0078*/ 	.byte	0x04, 0x1c
        /*007a*/ 	.short	(.L_667 - .L_666)


	//   ....[0]....
.L_666:
        /*007c*/ 	.word	0x000000d0


	//   ....[1]....
        /*0080*/ 	.word	0x00000220


	//----- nvinfo : EIATTR_CBANK_PARAM_SIZE
	.align		4
.L_667:
        /*0084*/ 	.byte	0x03, 0x19
        /*0086*/ 	.short	0x0024


	//----- nvinfo : EIATTR_PARAM_CBANK
	.align		4
        /*0088*/ 	.byte	0x04, 0x0a
        /*008a*/ 	.short	(.L_669 - .L_668)
	.align		4
.L_668:
        /*008c*/ 	.word	index@(.nv.constant0._Z15nppiCopy_kernelIsLi3EEvPKT_iPS0_iii)
        /*0090*/ 	.short	0x0380
        /*0092*/ 	.short	0x0024


	//----- nvinfo : EIATTR_SW_WAR
	.align		4
.L_669:
        /*0094*/ 	.byte	0x04, 0x36
        /*0096*/ 	.short	(.L_671 - .L_670)
.L_670:
        /*0098*/ 	.word	0x00000008
.L_671:


//--------------------- .nv.info._Z15nppiCopy_kernelIsLi1EEvPKT_iPS0_iii --------------------------
	.section	.nv.info._Z15nppiCopy_kernelIsLi1EEvPKT_iPS0_iii,"",@"SHT_CUDA_INFO"
	.sectionflags	@""
	.align	4


	//----- nvinfo : EIATTR_CUDA_API_VERSION
	.align		4
        /*0000*/ 	.byte	0x04, 0x37
        /*0002*/ 	.short	(.L_673 - .L_672)
.L_672:
        /*0004*/ 	.word	0x00000082


	//----- nvinfo : EIATTR_KPARAM_INFO
	.align		4
.L_673:
        /*0008*/ 	.byte	0x04, 0x17
        /*000a*/ 	.short	(.L_675 - .L_674)
.L_674:
        /*000c*/ 	.word	0x00000000
        /*0010*/ 	.short	0x0005
        /*0012*/ 	.short	0x0020
        /*0014*/ 	.byte	0x00, 0xf0, 0x11, 0x00


	//----- nvinfo : EIATTR_KPARAM_INFO
	.align		4
.L_675:
        /*0018*/ 	.byte	0x04, 0x17
        /*001a*/ 	.short	(.L_677 - .L_676)
.L_676:
        /*001c*/ 	.word	0x00000000
        /*0020*/ 	.short	0x0004
        /*0022*/ 	.short	0x001c
        /*0024*/ 	.byte	0x00, 0xf0, 0x11, 0x00


	//----- nvinfo : EIATTR_KPARAM_INFO
	.align		4
.L_677:
        /*0028*/ 	.byte	0x04, 0x17
        /*002a*/ 	.short	(.L_679 - .L_678)
.L_678:
        /*002c*/ 	.word	0x00000000
        /*0030*/ 	.short	0x0003
        /*0032*/ 	.short	0x0018
        /*0034*/ 	.byte	0x00, 0xf0, 0x11, 0x00


	//----- nvinfo : EIATTR_KPARAM_INFO
	.align		4
.L_679:
        /*0038*/ 	.byte	0x04, 0x17
        /*003a*/ 	.short	(.L_681 - .L_680)
.L_680:
        /*003c*/ 	.word	0x00000000
        /*0040*/ 	.short	0x0002
        /*0042*/ 	.short	0x0010
        /*0044*/ 	.byte	0x00, 0xf5, 0x21, 0x00


	//----- nvinfo : EIATTR_KPARAM_INFO
	.align		4
.L_681:
        /*0048*/ 	.byte	0x04, 0x17
        /*004a*/ 	.short	(.L_683 - .L_682)
.L_682:
        /*004c*/ 	.word	0x00000000
        /*0050*/ 	.short	0x0001
        /*0052*/ 	.short	0x0008
        /*0054*/ 	.byte	0x00, 0xf0, 0x11, 0x00


	//----- nvinfo : EIATTR_KPARAM_INFO
	.align		4
.L_683:
        /*0058*/ 	.byte	0x04, 0x17
        /*005a*/ 	.short	(.L_685 - .L_684)
.L_684:
        /*005c*/ 	.word	0x00000000
        /*0060*/ 	.short	0x0000
        /*0062*/ 	.short	0x0000
        /*0064*/ 	.byte	0x00, 0xf5, 0x21, 0x00


	//----- nvinfo : EIATTR_SPARSE_MMA_MASK
	.align		4
.L_685:
        /*0068*/ 	.byte	0x03, 0x50
        /*006a*/ 	.short	0x0000


	//----- nvinfo : EIATTR_MAXREG_COUNT
	.align		4
        /*006c*/ 	.byte	0x03, 0x1b
        /*006e*/ 	.short	0x00ff


	//----- nvinfo : EIATTR_MERCURY_ISA_VERSION
	.align		4
        /*0070*/ 	.byte	0x03, 0x5f
        /*0072*/ 	.short	0x0101


	//----- nvinfo : EIATTR_VRC_CTA_INIT_COUNT
	.align		4
        /*0074*/ 	.byte	0x02, 0x4a
	.zero		1
	.zero		1


	//----- nvinfo : EIATTR_EXIT_INSTR_OFFSETS
	.align		4
        /*0078*/ 	.byte	0x04, 0x1c
        /*007a*/ 	.short	(.L_687 - .L_686)


	//   ....[0]....
.L_686:
        /*007c*/ 	.word	0x000000d0


	//   ....[1]....
        /*0080*/ 	.word	0x000001d0


	//----- nvinfo : EIATTR_CBANK_PARAM_SIZE
	.align		4
.L_687:
        /*0084*/ 	.byte	0x03, 0x19
        /*0086*/ 	.short	0x0024


	//----- nvinfo : EIATTR_PARAM_CBANK
	.align		4
        /*0088*/ 	.byte	0x04, 0x0a
        /*008a*/ 	.short	(.L_689 - .L_688)
	.align		4
.L_688:
        /*008c*/ 	.word	index@(.nv.constant0._Z15nppiCopy_kernelIsLi1EEvPKT_iPS0_iii)
        /*0090*/ 	.short	0x0380
        /*0092*/ 	.short	0x0024


	//----- nvinfo : EIATTR_SW_WAR
	.align		4
.L_689:
        /*0094*/ 	.byte	0x04, 0x36
        /*0096*/ 	.short	(.L_691 - .L_690)
.L_690:
        /*0098*/ 	.word	0x00000008
.L_691:


//--------------------- .nv.info._Z15nppiCopy_kernelItLi4EEvPKT_iPS0_iii --------------------------
	.section	.nv.info._Z15nppiCopy_kernelItLi4EEvPKT_iPS0_iii,"",@"SHT_CUDA_INFO"
	.sectionflags	@""
	.align	4


	//----- nvinfo : EIATTR_CUDA_API_VERSION
	.align		4
        /*0000*/ 	.byte	0x04, 0x37
        /*0002*/ 	.short	(.L_693 - .L_692)
.L_692:
        /*0004*/ 	.word	0x00000082


	//----- nvinfo : EIATTR_KPARAM_INFO
	.align		4
.L_693:
        /*0008*/ 	.byte	0x04, 0x17
        /*000a*/ 	.short	(.L_695 - .L_694)
.L_694:
        /*000c*/ 	.word	0x00000000
        /*0010*/ 	.short	0x0005
        /*0012*/ 	.short	0x0020
        /*0014*/ 	.byte	0x00, 0xf0, 0x11, 0x00


	//----- nvinfo : EIATTR_KPARAM_INFO
	.align		4
.L_695:
        /*0018*/ 	.byte	0x04, 0x17
        /*001a*/ 	.short	(.L_697 - .L_696)
.L_696:
        /*001c*/ 	.word	0x00000000
        /*0020*/ 	.short	0x0004
        /*0022*/ 	.short	0x001c
        /*0024*/ 	.byte	0x00, 0xf0, 0x11, 0x00


	//----- nvinfo : EIATTR_KPARAM_INFO
	.align		4
.L_697:
        /*0028*/ 	.byte	0x04, 0x17
        /*002a*/ 	.short	(.L_699 - .L_698)
.L_698:
        /*002c*/ 	.word	0x00000000
        /*0030*/ 	.short	0x0003
        /*0032*/ 	.short	0x0018
        /*0034*/ 	.byte	0x00, 0xf0, 0x11, 0x00


	//----- nvinfo : EIATTR_KPARAM_INFO
	.align		4
.L_699:
        /*0038*/ 	.byte	0x04, 0x17
        /*003a*/ 	.short	(.L_701 - .L_700)
.L_700:
        /*003c*/ 	.word	0x00000000
        /*0040*/ 	.short	0x0002
        /*0042*/ 	.short	0x0010
        /*0044*/ 	.byte	0x00, 0xf5, 0x21, 0x00


	//----- nvinfo : EIATTR_KPARAM_INFO
	.align		4
.L_701:
        /*0048*/ 	.byte	0x04, 0x17
        /*004a*/ 	.short	(.L_703 - .L_702)
.L_702:
        /*004c*/ 	.word	0x00000000
        /*0050*/ 	.short	0x0001
        /*0052*/ 	.short	0x0008
        /*0054*/ 	.byte	0x00, 0xf0, 0x11, 0x00


	//----- nvinfo : EIATTR_KPARAM_INFO
	.align		4
.L_703:
        /*0058*/ 	.byte	0x04, 0x17
        /*005a*/ 	.short	(.L_705 - .L_704)
.L_704:
        /*005c*/ 	.word	0x00000000
        /*0060*/ 	.short	0x0000
        /*0062*/ 	.short	0x0000
        /*0064*/ 	.byte	0x00, 0xf5, 0x21, 0x00


	//----- nvinfo : EIATTR_SPARSE_MMA_MASK
	.align		4
.L_705:
        /*0068*/ 	.byte	0x03, 0x50
        /*006a*/ 	.short	0x0000


	//----- nvinfo : EIATTR_MAXREG_COUNT
	.align		4
        /*006c*/ 	.byte	0x03, 0x1b
        /*006e*/ 	.short	0x00ff


	//----- nvinfo : EIATTR_MERCURY_ISA_VERSION
	.align		4
        /*0070*/ 	.byte	0x03, 0x5f
        /*0072*/ 	.short	0x0101


	//----- nvinfo : EIATTR_VRC_CTA_INIT_COUNT
	.align		4
        /*0074*/ 	.byte	0x02, 0x4a
	.zero		1
	.zero		1


	//----- nvinfo : EIATTR_EXIT_INSTR_OFFSETS
	.align		4
        /*0078*/ 	.byte	0x04, 0x1c
        /*007a*/ 	.short	(.L_707 - .L_706)


	//   ....[0]....
.L_706:
        /*007c*/ 	.word	0x000000d0


	//   ....[1]....
        /*0080*/ 	.word	0x00000240


	//----- nvinfo : EIATTR_CBANK_PARAM_SIZE
	.align		4
.L_707:
        /*0084*/ 	.byte	0x03, 0x19
        /*0086*/ 	.short	0x0024


	//----- nvinfo : EIATTR_PARAM_CBANK
	.align		4
        /*0088*/ 	.byte	0x04, 0x0a
        /*008a*/ 	.short	(.L_709 - .L_708)
	.align		4
.L_708:
        /*008c*/ 	.word	index@(.nv.constant0._Z15nppiCopy_kernelItLi4EEvPKT_iPS0_iii)
        /*0090*/ 	.short	0x0380
        /*0092*/ 	.short	0x0024


	//----- nvinfo : EIATTR_SW_WAR
	.align		4
.L_709:
        /*0094*/ 	.byte	0x04, 0x36
        /*0096*/ 	.short	(.L_711 - .L_710)
.L_710:
        /*0098*/ 	.word	0x00000008
.L_711:


//--------------------- .nv.info._Z15nppiCopy_kernelItLi3EEvPKT_iPS0_iii --------------------------
	.section	.nv.info._Z15nppiCopy_kernelItLi3EEvPKT_iPS0_iii,"",@"SHT_CUDA_INFO"
	.sectionflags	@""
	.align	4


	//----- nvinfo : EIATTR_CUDA_API_VERSION
	.align		4
        /*0000*/ 	.byte	0x04, 0x37
        /*0002*/ 	.short	(.L_713 - .L_712)
.L_712:
        /*0004*/ 	.word	0x00000082


	//----- nvinfo : EIATTR_KPARAM_INFO
	.align		4
.L_713:
        /*0008*/ 	.byte	0x04, 0x17
        /*000a*/ 	.short	(.L_715 - .L_714)
.L_714:
        /*000c*/ 	.word	0x00000000
        /*0010*/ 	.short	0x0005
        /*0012*/ 	.short	0x0020
        /*0014*/ 	.byte	0x00, 0xf0, 0x11, 0x00


	//----- nvinfo : EIATTR_KPARAM_INFO
	.align		4
.L_715:
        /*0018*/ 	.byte	0x04, 0x17
        /*001a*/ 	.short	(.L_717 - .L_716)
.L_716:
        /*001c*/ 	.word	0x00000000
        /*0020*/ 	.short	0x0004
        /*0022*/ 	.short	0x001c
        /*0024*/ 	.byte	0x00, 0xf0, 0x11, 0x00


	//----- nvinfo : EIATTR_KPARAM_INFO
	.align		4
.L_717:
        /*0028*/ 	.byte	0x04, 0x17
        /*002a*/ 	.short	(.L_719 - .L_718)
.L_718:
        /*002c*/ 	.word	0x00000000
        /*0030*/ 	.short	0x0003
        /*0032*/ 	.short	0x0018
        /*0034*/ 	.byte	0x00, 0xf0, 0x11, 0x00


	//----- nvinfo : EIATTR_KPARAM_INFO
	.align		4
.L_719:
        /*0038*/ 	.byte	0x04, 0x17
        /*003a*/ 	.short	(.L_721 - .L_720)
.L_720:
        /*003c*/ 	.word	0x00000000
        /*0040*/ 	.short	0x0002
        /*0042*/ 	.short	0x0010
        /*0044*/ 	.byte	0x00, 0xf5, 0x21, 0x00


	//----- nvinfo : EIATTR_KPARAM_INFO
	.align		4
.L_721:
        /*0048*/ 	.byte	0x04, 0x17
        /*004a*/ 	.short	(.L_723 - .L_722)
.L_722:
        /*004c*/ 	.word	0x00000000
        /*0050*/ 	.short	0x0001
        /*0052*/ 	.short	0x0008
        /*0054*/ 	.byte	0x00, 0xf0, 0x11, 0x00


	//----- nvinfo : EIATTR_KPARAM_INFO
	.align		4
.L_723:
        /*0058*/ 	.byte	0x04, 0x17
        /*005a*/ 	.short	(.L_725 - .L_724)
.L_724:
        /*005c*/ 	.word	0x00000000
        /*0060*/ 	.short	0x0000
        /*0062*/ 	.short	0x0000
        /*0064*/ 	.byte	0x00, 0xf5, 0x21, 0x00


	//----- nvinfo : EIATTR_SPARSE_MMA_MASK
	.align		4
.L_725:
        /*0068*/ 	.byte	0x03, 0x50
        /*006a*/ 	.short	0x0000


	//----- nvinfo : EIATTR_MAXREG_COUNT
	.align		4
        /*006c*/ 	.byte	0x03, 0x1b
        /*006e*/ 	.short	0x00ff


	//----- nvinfo : EIATTR_MERCURY_ISA_VERSION
	.align		4
        /*0070*/ 	.byte	0x03, 0x5f
        /*0072*/ 	.short	0x0101


	//----- nvinfo : EIATTR_VRC_CTA_INIT_COUNT
	.align		4
        /*0074*/ 	.byte	0x02, 0x4a
	.zero		1
	.zero		1


	//----- nvinfo : EIATTR_EXIT_INSTR_OFFSETS
	.align		4
        /*0078*/ 	.byte	0x04, 0x1c
        /*007a*/ 	.short	(.L_727 - .L_726)


	//   ....[0]....
.L_726:
        /*007c*/ 	.word	0x000000d0


	//   ....[1]....
        /*0080*/ 	.word	0x00000220


	//----- nvinfo : EIATTR_CBANK_PARAM_SIZE
	.align		4
.L_727:
        /*0084*/ 	.byte	0x03, 0x19
        /*0086*/ 	.short	0x0024


	//----- nvinfo : EIATTR_PARAM_CBANK
	.align		4
        /*0088*/ 	.byte	0x04, 0x0a
        /*008a*/ 	.short	(.L_729 - .L_728)
	.align		4
.L_728:
        /*008c*/ 	.word	index@(.nv.constant0._Z15nppiCopy_kernelItLi3EEvPKT_iPS0_iii)
        /*0090*/ 	.short	0x0380
        /*0092*/ 	.short	0x0024


	//----- nvinfo : EIATTR_SW_WAR
	.align		4
.L_729:
        /*0094*/ 	.byte	0x04, 0x36
        /*0096*/ 	.short	(.L_731 - .L_730)
.L_730:
        /*0098*/ 	.word	0x00000008
.L_731:


//--------------------- .nv.info._Z15nppiCopy_kernelItLi1EEvPKT_iPS0_iii --------------------------
	.section	.nv.info._Z15nppiCopy_kernelItLi1EEvPKT_iPS0_iii,"",@"SHT_CUDA_INFO"
	.sectionflags	@""
	.align	4


	//----- nvinfo : EIATTR_CUDA_API_VERSION
	.align		4
        /*0000*/ 	.byte	0x04, 0x37
        /*0002*/ 	.short	(.L_733 - .L_732)
.L_732:
        /*0004*/ 	.word	0x00000082


	//----- nvinfo : EIATTR_KPARAM_INFO
	.align		4
.L_733:
        /*0008*/ 	.byte	0x04, 0x17
        /*000a*/ 	.short	(.L_735 - .L_734)
.L_734:
        /*000c*/ 	.word	0x00000000
        /*0010*/ 	.short	0x0005
        /*0012*/ 	.short	0x0020
        /*0014*/ 	.byte	0x00, 0xf0, 0x11, 0x00


	//----- nvinfo : EIATTR_KPARAM_INFO
	.align		4
.L_735:
        /*0018*/ 	.byte	0x04, 0x17
        /*001a*/ 	.short	(.L_737 - .L_736)
.L_736:
        /*001c*/ 	.word	0x00000000
        /*0020*/ 	.short	0x0004
        /*0022*/ 	.short	0x001c
        /*0024*/ 	.byte	0x00, 0xf0, 0x11, 0x00


	//----- nvinfo : EIATTR_KPARAM_INFO
	.align		4
.L_737:
        /*0028*/ 	.byte	0x04, 0x17
        /*002a*/ 	.short	(.L_739 - .L_738)
.L_738:
        /*002c*/ 	.word	0x00000000
        /*0030*/ 	.short	0x0003
        /*0032*/ 	.short	0x0018
        /*0034*/ 	.byte	0x00, 0xf0, 0x11, 0x00


	//----- nvinfo : EIATTR_KPARAM_INFO
	.align		4
.L_739:
        /*0038*/ 	.byte	0x04, 0x17
        /*003a*/ 	.short	(.L_741 - .L_740)
.L_740:
        /*003c*/ 	.word	0x00000000
        /*0040*/ 	.short	0x0002
        /*0042*/ 	.short	0x0010
        /*0044*/ 	.byte	0x00, 0xf5, 0x21, 0x00


	//----- nvinfo : EIATTR_KPARAM_INFO
	.align		4
.L_741:
        /*0048*/ 	.byte	0x04, 0x17
        /*004a*/ 	.short	(.L_743 - .L_742)
.L_742:
        /*004c*/ 	.word	0x00000000
        /*0050*/ 	.short	0x0001
        /*0052*/ 	.short	0x0008
        /*0054*/ 	.byte	0x00, 0xf0, 0x11, 0x00


	//----- nvinfo : EIATTR_KPARAM_INFO
	.align		4
.L_743:
        /*0058*/ 	.byte	0x04, 0x17
        /*005a*/ 	.short	(.L_745 - .L_744)
.L_744:
        /*005c*/ 	.word	0x00000000
        /*0060*/ 	.short	0x0000
        /*0062*/ 	.short	0x0000
        /*0064*/ 	.byte	0x00, 0xf5, 0x21, 0x00


	//----- nvinfo : EIATTR_SPARSE_MMA_MASK
	.align		4
.L_745:
        /*0068*/ 	.byte	0x03, 0x50
        /*006a*/ 	.short	0x0000


	//----- nvinfo : EIATTR_MAXREG_COUNT
	.align		4
        /*006c*/ 	.byte	0x03, 0x1b
        /*006e*/ 	.short	0x00ff


	//----- nvinfo : EIATTR_MERCURY_ISA_VERSION
	.align		4
        /*0070*/ 	.byte	0x03, 0x5f
        /*0072*/ 	.short	0x0101


	//----- nvinfo : EIATTR_VRC_CTA_INIT_COUNT
	.align		4
        /*0074*/ 	.byte	0x02, 0x4a
	.zero		1
	.zero		1


	//----- nvinfo : EIATTR_EXIT_INSTR_OFFSETS
	.align		4
        /*0078*/ 	.byte	0x04, 0x1c
        /*007a*/ 	.short	(.L_747 - .L_746)


	//   ....[0]....
.L_746:
        /*007c*/ 	.word	0x000000d0


	//   ....[1]....
        /*0080*/ 	.word	0x000001d0


	//----- nvinfo : EIATTR_CBANK_PARAM_SIZE
	.align		4
.L_747:
        /*0084*/ 	.byte	0x03, 0x19
        /*0086*/ 	.short	0x0024


	//----- nvinfo : EIATTR_PARAM_CBANK
	.align		4
        /*0088*/ 	.byte	0x04, 0x0a
        /*008a*/ 	.short	(.L_749 - .L_748)
	.align		4
.L_748:
        /*008c*/ 	.word	index@(.nv.constant0._Z15nppiCopy_kernelItLi1EEvPKT_iPS0_iii)
        /*0090*/ 	.short	0x0380
        /*0092*/ 	.short	0x0024


	//----- nvinfo : EIATTR_SW_WAR
	.align		4
.L_749:
        /*0094*/ 	.byte	0x04, 0x36
        /*0096*/ 	.short	(.L_751 - .L_750)
.L_750:
        /*0098*/ 	.word	0x00000008
.L_751:


//--------------------- .nv.info._Z15nppiCopy_kernelIhLi4EEvPKT_iPS0_iii --------------------------
	.section	.nv.info._Z15nppiCopy_kernelIhLi4EEvPKT_iPS0_iii,"",@"SHT_CUDA_INFO"
	.sectionflags	@""
	.align	4


	//----- nvinfo : EIATTR_CUDA_API_VERSION
	.align		4
        /*0000*/ 	.byte	0x04, 0x37
        /*0002*/ 	.short	(.L_753 - .L_752)
.L_752:
        /*0004*/ 	.word	0x00000082


	//----- nvinfo : EIATTR_KPARAM_INFO
	.align		4
.L_753:
        /*0008*/ 	.byte	0x04, 0x17
        /*000a*/ 	.short	(.L_755 - .L_754)
.L_754:
        /*000c*/ 	.word	0x00000000
        /*0010*/ 	.short	0x0005
        /*0012*/ 	.short	0x0020
        /*0014*/ 	.byte	0x00, 0xf0, 0x11, 0x00


	//----- nvinfo : EIATTR_KPARAM_INFO
	.align		4
.L_755:
        /*0018*/ 	.byte	0x04, 0x17
        /*001a*/ 	.short	(.L_757 - .L_756)
.L_756:
        /*001c*/ 	.word	0x00000000
        /*0020*/ 	.short	0x0004
        /*0022*/ 	.short	0x001c
        /*0024*/ 	.byte	0x00, 0xf0, 0x11, 0x00


	//----- nvinfo : EIATTR_KPARAM_INFO
	.align		4
.L_757:
        /*0028*/ 	.byte	0x04, 0x17
        /*002a*/ 	.short	(.L_759 - .L_758)
.L_758:
        /*002c*/ 	.word	0x00000000
        /*0030*/ 	.short	0x0003
        /*0032*/ 	.short	0x0018
        /*0034*/ 	.byte	0x00, 0xf0, 0x11, 0x00


	//----- nvinfo : EIATTR_KPARAM_INFO
	.align		4
.L_759:
        /*0038*/ 	.byte	0x04, 0x17
        /*003a*/ 	.short	(.L_761 - .L_760)
.L_760:
        /*003c*/ 	.word	0x00000000
        /*0040*/ 	.short	0x0002
        /*0042*/ 	.short	0x0010
        /*0044*/ 	.byte	0x00, 0xf5, 0x21, 0x00


	//----- nvinfo : EIATTR_KPARAM_INFO
	.align		4
.L_761:
        /*0048*/ 	.byte	0x04, 0x17
        /*004a*/ 	.short	(.L_763 - .L_762)
.L_762:
        /*004c*/ 	.word	0x00000000
        /*0050*/ 	.short	0x0001
        /*0052*/ 	.short	0x0008
        /*0054*/ 	.byte	0x00, 0xf0, 0x11, 0x00


	//----- nvinfo : EIATTR_KPARAM_INFO
	.align		4
.L_763:
        /*0058*/ 	.byte	0x04, 0x17
        /*005a*/ 	.short	(.L_765 - .L_764)
.L_764:
        /*005c*/ 	.word	0x00000000
        /*0060*/ 	.short	0x0000
        /*0062*/ 	.short	0x0000
        /*0064*/ 	.byte	0x00, 0xf5, 0x21, 0x00


	//----- nvinfo : EIATTR_SPARSE_MMA_MASK
	.align		4
.L_765:
        /*0068*/ 	.byte	0x03, 0x50
        /*006a*/ 	.short	0x0000


	//----- nvinfo : EIATTR_MAXREG_COUNT
	.align		4
        /*006c*/ 	.byte	0x03, 0x1b
        /*006e*/ 	.short	0x00ff


	//----- nvinfo : EIATTR_MERCURY_ISA_VERSION
	.align		4
        /*0070*/ 	.byte	0x03, 0x5f
        /*0072*/ 	.short	0x0101


	//----- nvinfo : EIATTR_VRC_CTA_INIT_COUNT
	.align		4
        /*0074*/ 	.byte	0x02, 0x4a
	.zero		1
	.zero		1


	//----- nvinfo : EIATTR_EXIT_INSTR_OFFSETS
	.align		4
        /*0078*/ 	.byte	0x04, 0x1c
        /*007a*/ 	.short	(.L_767 - .L_766)


	//   ....[0]....
.L_766:
        /*007c*/ 	.word	0x000000d0


	//   ....[1]....
        /*0080*/ 	.word	0x00000250


	//----- nvinfo : EIATTR_CBANK_PARAM_SIZE
	.align		4
.L_767:
        /*0084*/ 	.byte	0x03, 0x19
        /*0086*/ 	.short	0x0024


	//----- nvinfo : EIATTR_PARAM_CBANK
	.align		4
        /*0088*/ 	.byte	0x04, 0x0a
        /*008a*/ 	.short	(.L_769 - .L_768)
	.align		4
.L_768:
        /*008c*/ 	.word	index@(.nv.constant0._Z15nppiCopy_kernelIhLi4EEvPKT_iPS0_iii)
        /*0090*/ 	.short	0x0380
        /*0092*/ 	.short	0x0024


	//----- nvinfo : EIATTR_SW_WAR
	.align		4
.L_769:
        /*0094*/ 	.byte	0x04, 0x36
        /*0096*/ 	.short	(.L_771 - .L_770)
.L_770:
        /*0098*/ 	.word	0x00000008
.L_771:


//--------------------- .nv.info._Z15nppiCopy_kernelIhLi3EEvPKT_iPS0_iii --------------------------
	.section	.nv.info._Z15nppiCopy_kernelIhLi3EEvPKT_iPS0_iii,"",@"SHT_CUDA_INFO"
	.sectionflags	@""
	.align	4


	//----- nvinfo : EIATTR_CUDA_API_VERSION
	.align		4
        /*0000*/ 	.byte	0x04, 0x37
        /*0002*/ 	.short	(.L_773 - .L_772)
.L_772:
        /*0004*/ 	.word	0x00000082


	//----- nvinfo : EIATTR_KPARAM_INFO
	.align		4
.L_773:
        /*0008*/ 	.byte	0x04, 0x17
        /*000a*/ 	.short	(.L_775 - .L_774)
.L_774:
        /*000c*/ 	.word	0x00000000
        /*0010*/ 	.short	0x0005
        /*0012*/ 	.short	0x0020
        /*0014*/ 	.byte	0x00, 0xf0, 0x11, 0x00


	//----- nvinfo : EIATTR_KPARAM_INFO
	.align		4
.L_775:
        /*0018*/ 	.byte	0x04, 0x17
        /*001a*/ 	.short	(.L_777 - .L_776)
.L_776:
        /*001c*/ 	.word	0x00000000
        /*0020*/ 	.short	0x0004
        /*0022*/ 	.short	0x001c
        /*0024*/ 	.byte	0x00, 0xf0, 0x11, 0x00


	//----- nvinfo : EIATTR_KPARAM_INFO
	.align		4
.L_777:
        /*0028*/ 	.byte	0x04, 0x17
        /*002a*/ 	.short	(.L_779 - .L_778)
.L_778:
        /*002c*/ 	.word	0x00000000
        /*0030*/ 	.short	0x0003
        /*0032*/ 	.short	0x0018
        /*0034*/ 	.byte	0x00, 0xf0, 0x11, 0x00


	//----- nvinfo : EIATTR_KPARAM_INFO
	.align		4
.L_779:
        /*0038*/ 	.byte	0x04, 0x17
        /*003a*/ 	.short	(.L_781 - .L_780)
.L_780:
        /*003c*/ 	.word	0x00000000
        /*0040*/ 	.short	0x0002
        /*0042*/ 	.short	0x0010
        /*0044*/ 	.byte	0x00, 0xf5, 0x21, 0x00


	//----- nvinfo : EIATTR_KPARAM_INFO
	.align		4
.L_781:
        /*0048*/ 	.byte	0x04, 0x17
        /*004a*/ 	.short	(.L_783 - .L_782)
.L_782:
        /*004c*/ 	.word	0x00000000
        /*0050*/ 	.short	0x0001
        /*0052*/ 	.short	0x0008
        /*0054*/ 	.byte	0x00, 0xf0, 0x11, 0x00


	//----- nvinfo : EIATTR_KPARAM_INFO
	.align		4
.L_783:
        /*0058*/ 	.byte	0x04, 0x17
        /*005a*/ 	.short	(.L_785 - .L_784)
.L_784:
        /*005c*/ 	.word	0x00000000
        /*0060*/ 	.short	0x0000
        /*0062*/ 	.short	0x0000
        /*0064*/ 	.byte	0x00, 0xf5, 0x21, 0x00


	//----- nvinfo : EIATTR_SPARSE_MMA_MASK
	.align		4
.L_785:
        /*0068*/ 	.byte	0x03, 0x50
        /*006a*/ 	.short	0x0000


	//----- nvinfo : EIATTR_MAXREG_COUNT
	.align		4
        /*006c*/ 	.byte	0x03, 0x1b
        /*006e*/ 	.short	0x00ff


	//----- nvinfo : EIATTR_MERCURY_ISA_VERSION
	.align		4
        /*0070*/ 	.byte	0x03, 0x5f
        /*0072*/ 	.short	0x0101


	//----- nvinfo : EIATTR_VRC_CTA_INIT_COUNT
	.align		4
        /*0074*/ 	.byte	0x02, 0x4a
	.zero		1
	.zero		1


	//----- nvinfo : EIATTR_EXIT_INSTR_OFFSETS
	.align		4
        /*0078*/ 	.byte	0x04, 0x1c
        /*007a*/ 	.short	(.L_787 - .L_786)


	//   ....[0]....
.L_786:
        /*007c*/ 	.word	0x000000d0


	//   ....[1]....
        /*0080*/ 	.word	0x00000230


	//----- nvinfo : EIATTR_CBANK_PARAM_SIZE
	.align		4
.L_787:
        /*0084*/ 	.byte	0x03, 0x19
        /*0086*/ 	.short	0x0024


	//----- nvinfo : EIATTR_PARAM_CBANK
	.align		4
        /*0088*/ 	.byte	0x04, 0x0a
        /*008a*/ 	.short	(.L_789 - .L_788)
	.align		4
.L_788:
        /*008c*/ 	.word	index@(.nv.constant0._Z15nppiCopy_kernelIhLi3EEvPKT_iPS0_iii)
        /*0090*/ 	.short	0x0380
        /*0092*/ 	.short	0x0024


	//----- nvinfo : EIATTR_SW_WAR
	.align		4
.L_789:
        /*0094*/ 	.byte	0x04, 0x36
        /*0096*/ 	.short	(.L_791 - .L_790)
.L_790:
        /*0098*/ 	.word	0x00000008
.L_791:


//--------------------- .nv.info._Z15nppiCopy_kernelIhLi1EEvPKT_iPS0_iii --------------------------
	.section	.nv.info._Z15nppiCopy_kernelIhLi1EEvPKT_iPS0_iii,"",@"SHT_CUDA_INFO"
	.sectionflags	@""
	.align	4


	//----- nvinfo : EIATTR_CUDA_API_VERSION
	.align		4
        /*0000*/ 	.byte	0x04, 0x37
        /*0002*/ 	.short	(.L_793 - .L_792)
.L_792:
        /*0004*/ 	.word	0x00000082


	//----- nvinfo : EIATTR_KPARAM_INFO
	.align		4
.L_793:
        /*0008*/ 	.byte	0x04, 0x17
        /*000a*/ 	.short	(.L_795 - .L_794)
.L_794:
        /*000c*/ 	.word	0x00000000
        /*0010*/ 	.short	0x0005
        /*0012*/ 	.short	0x0020
        /*0014*/ 	.byte	0x00, 0xf0, 0x11, 0x00


	//----- nvinfo : EIATTR_KPARAM_INFO
	.align		4
.L_795:
        /*0018*/ 	.byte	0x04, 0x17
        /*001a*/ 	.short	(.L_797 - .L_796)
.L_796:
        /*001c*/ 	.word	0x00000000
        /*0020*/ 	.short	0x0004
        /*0022*/ 	.short	0x001c
        /*0024*/ 	.byte	0x00, 0xf0, 0x11, 0x00


	//----- nvinfo : EIATTR_KPARAM_INFO
	.align		4
.L_797:
        /*0028*/ 	.byte	0x04, 0x17
        /*002a*/ 	.short	(.L_799 - .L_798)
.L_798:
        /*002c*/ 	.word	0x00000000
        /*0030*/ 	.short	0x0003
        /*0032*/ 	.short	0x0018
        /*0034*/ 	.byte	0x00, 0xf0, 0x11, 0x00


	//----- nvinfo : EIATTR_KPARAM_INFO
	.align		4
.L_799:
        /*0038*/ 	.byte	0x04, 0x17
        /*003a*/ 	.short	(.L_801 - .L_800)
.L_800:
        /*003c*/ 	.word	0x00000000
        /*0040*/ 	.short	0x0002
        /*0042*/ 	.short	0x0010
        /*0044*/ 	.byte	0x00, 0xf5, 0x21, 0x00


	//----- nvinfo : EIATTR_KPARAM_INFO
	.align		4
.L_801:
        /*0048*/ 	.byte	0x04, 0x17
        /*004a*/ 	.short	(.L_803 - .L_802)
.L_802:
        /*004c*/ 	.word	0x00000000
        /*0050*/ 	.short	0x0001
        /*0052*/ 	.short	0x0008
        /*0054*/ 	.byte	0x00, 0xf0, 0x11, 0x00


	//----- nvinfo : EIATTR_KPARAM_INFO
	.align		4
.L_803:
        /*0058*/ 	.byte	0x04, 0x17
        /*005a*/ 	.short	(.L_805 - .L_804)
.L_804:
        /*005c*/ 	.word	0x00000000
        /*0060*/ 	.short	0x0000
        /*0062*/ 	.short	0x0000
        /*0064*/ 	.byte	0x00, 0xf5, 0x21, 0x00


	//----- nvinfo : EIATTR_SPARSE_MMA_MASK
	.align		4
.L_805:
        /*0068*/ 	.byte	0x03, 0x50
        /*006a*/ 	.short	0x0000


	//----- nvinfo : EIATTR_MAXREG_COUNT
	.align		4
        /*006c*/ 	.byte	0x03, 0x1b
        /*006e*/ 	.short	0x00ff


	//----- nvinfo : EIATTR_MERCURY_ISA_VERSION
	.align		4
        /*0070*/ 	.byte	0x03, 0x5f
        /*0072*/ 	.short	0x0101


	//----- nvinfo : EIATTR_VRC_CTA_INIT_COUNT
	.align		4
        /*0074*/ 	.byte	0x02, 0x4a
	.zero		1
	.zero		1


	//----- nvinfo : EIATTR_EXIT_INSTR_OFFSETS
	.align		4
        /*0078*/ 	.byte	0x04, 0x1c
        /*007a*/ 	.short	(.L_807 - .L_806)


	//   ....[0]....
.L_806:
        /*007c*/ 	.word	0x000000d0


	//   ....[1]....
        /*0080*/ 	.word	0x000001e0


	//----- nvinfo : EIATTR_CBANK_PARAM_SIZE
	.align		4
.L_807:
        /*0084*/ 	.byte	0x03, 0x19
        /*0086*/ 	.short	0x0024


	//----- nvinfo : EIATTR_PARAM_CBANK
	.align		4
        /*0088*/ 	.byte	0x04, 0x0a
        /*008a*/ 	.short	(.L_809 - .L_808)
	.align		4
.L_808:
        /*008c*/ 	.word	index@(.nv.constant0._Z15nppiCopy_kernelIhLi1EEvPKT_iPS0_iii)
        /*0090*/ 	.short	0x0380
        /*0092*/ 	.short	0x0024


	//----- nvinfo : EIATTR_SW_WAR
	.align		4
.L_809:
        /*0094*/ 	.byte	0x04, 0x36
        /*0096*/ 	.short	(.L_811 - .L_810)
.L_810:
        /*0098*/ 	.word	0x00000008
.L_811:


//--------------------- .nv.info._Z33nppiCopy_8u_C4R_vectorized_kernelPKhiPhiii --------------------------
	.section	.nv.info._Z33nppiCopy_8u_C4R_vectorized_kernelPKhiPhiii,"",@"SHT_CUDA_INFO"
	.sectionflags	@""
	.align	4


	//----- nvinfo : EIATTR_CUDA_API_VERSION
	.align		4
        /*0000*/ 	.byte	0x04, 0x37
        /*0002*/ 	.short	(.L_813 - .L_812)
.L_812:
        /*0004*/ 	.word	0x00000082


	//----- nvinfo : EIATTR_KPARAM_INFO
	.align		4
.L_813:
        /*0008*/ 	.byte	0x04, 0x17
        /*000a*/ 	.short	(.L_815 - .L_814)
.L_814:
        /*000c*/ 	.word	0x00000000
        /*0010*/ 	.short	0x0005
        /*0012*/ 	.short	0x0020
        /*0014*/ 	.byte	0x00, 0xf0, 0x11, 0x00


	//----- nvinfo : EIATTR_KPARAM_INFO
	.align		4
.L_815:
        /*0018*/ 	.byte	0x04, 0x17
        /*001a*/ 	.short	(.L_817 - .L_816)
.L_816:
        /*001c*/ 	.word	0x00000000
        /*0020*/ 	.short	0x0004
        /*0022*/ 	.short	0x001c
        /*0024*/ 	.byte	0x00, 0xf0, 0x11, 0x00


	//----- nvinfo : EIATTR_KPARAM_INFO
	.align		4
.L_817:
        /*0028*/ 	.byte	0x04, 0x17
        /*002a*/ 	.short	(.L_819 - .L_818)
.L_818:
        /*002c*/ 	.word	0x00000000
        /*0030*/ 	.short	0x0003
        /*0032*/ 	.short	0x0018
        /*0034*/ 	.byte	0x00, 0xf0, 0x11, 0x00


	//----- nvinfo : EIATTR_KPARAM_INFO
	.align		4
.L_819:
        /*0038*/ 	.byte	0x04, 0x17
        /*003a*/ 	.short	(.L_821 - .L_820)
.L_820:
        /*003c*/ 	.word	0x00000000
        /*0040*/ 	.short	0x0002
        /*0042*/ 	.short	0x0010
        /*0044*/ 	.byte	0x00, 0xf5, 0x21, 0x00


	//----- nvinfo : EIATTR_KPARAM_INFO
	.align		4
.L_821:
        /*0048*/ 	.byte	0x04, 0x17
        /*004a*/ 	.short	(.L_823 - .L_822)
.L_822:
        /*004c*/ 	.word	0x00000000
        /*0050*/ 	.short	0x0001
        /*0052*/ 	.short	0x0008
        /*0054*/ 	.byte	0x00, 0xf0, 0x11, 0x00


	//----- nvinfo : EIATTR_KPARAM_INFO
	.align		4
.L_823:
        /*0058*/ 	.byte	0x04, 0x17
        /*005a*/ 	.short	(.L_825 - .L_824)
.L_824:
        /*005c*/ 	.word	0x00000000
        /*0060*/ 	.short	0x0000
        /*0062*/ 	.short	0x0000
        /*0064*/ 	.byte	0x00, 0xf5, 0x21, 0x00


	//----- nvinfo : EIATTR_SPARSE_MMA_MASK
	.align		4
.L_825:
        /*0068*/ 	.byte	0x03, 0x50
        /*006a*/ 	.short	0x0000


	//----- nvinfo : EIATTR_MAXREG_COUNT
	.align		4
        /*006c*/ 	.byte	0x03, 0x1b
        /*006e*/ 	.short	0x00ff


	//----- nvinfo : EIATTR_MERCURY_ISA_VERSION
	.align		4
        /*0070*/ 	.byte	0x03, 0x5f
        /*0072*/ 	.short	0x0101


	//----- nvinfo : EIATTR_VRC_CTA_INIT_COUNT
	.align		4
        /*0074*/ 	.byte	0x02, 0x4a
	.zero		1
	.zero		1


	//----- nvinfo : EIATTR_EXIT_INSTR_OFFSETS
	.align		4
        /*0078*/ 	.byte	0x04, 0x1c
        /*007a*/ 	.short	(.L_827 - .L_826)


	//   ....[0]....
.L_826:
        /*007c*/ 	.word	0x000000d0


	//   ....[1]....
        /*0080*/ 	.word	0x000001d0


	//----- nvinfo : EIATTR_CBANK_PARAM_SIZE
	.align		4
.L_827:
        /*0084*/ 	.byte	0x03, 0x19
        /*0086*/ 	.short	0x0024


	//----- nvinfo : EIATTR_PARAM_CBANK
	.align		4
        /*0088*/ 	.byte	0x04, 0x0a
        /*008a*/ 	.short	(.L_829 - .L_828)
	.align		4
.L_828:
        /*008c*/ 	.word	index@(.nv.constant0._Z33nppiCopy_8u_C4R_vectorized_kernelPKhiPhiii)
        /*0090*/ 	.short	0x0380
        /*0092*/ 	.short	0x0024


	//----- nvinfo : EIATTR_SW_WAR
	.align		4
.L_829:
        /*0094*/ 	.byte	0x04, 0x36
        /*0096*/ 	.short	(.L_831 - .L_830)
.L_830:
        /*0098*/ 	.word	0x00000008
.L_831:


//--------------------- .nv.callgraph             --------------------------
	.section	.nv.callgraph,"",@"SHT_CUDA_CALLGRAPH"
	.align	4
	.sectionentsize	8
	.align		4
        /*0000*/ 	.word	0x00000000
	.align		4
        /*0004*/ 	.word	0xffffffff
	.align		4
        /*0008*/ 	.word	0x00000000
	.align		4
        /*000c*/ 	.word	0xfffffffe
	.align		4
        /*0010*/ 	.word	0x00000000
	.align		4
        /*0014*/ 	.word	0xfffffffd
	.align		4
        /*0018*/ 	.word	0x00000000
	.align		4
        /*001c*/ 	.word	0xfffffffc


//--------------------- .text._Z21nppiCopy_PxCxR_kernelIfLi4EEvPKPT_iS1_iii --------------------------
	.section	.text._Z21nppiCopy_PxCxR_kernelIfLi4EEvPKPT_iS1_iii,"ax",@progbits
	.align	128
        .global         _Z21nppiCopy_PxCxR_kernelIfLi4EEvPKPT_iS1_iii
        .type           _Z21nppiCopy_PxCxR_kernelIfLi4EEvPKPT_iS1_iii,@function
        .size           _Z21nppiCopy_PxCxR_kernelIfLi4EEvPKPT_iS1_iii,(.L_x_32 - _Z21nppiCopy_PxCxR_kernelIfLi4EEvPKPT_iS1_iii)
        .other          _Z21nppiCopy_PxCxR_kernelIfLi4EEvPKPT_iS1_iii,@"STO_CUDA_ENTRY STV_DEFAULT"
_Z21nppiCopy_PxCxR_kernelIfLi4EEvPKPT_iS1_iii:
.text._Z21nppiCopy_PxCxR_kernelIfLi4EEvPKPT_iS1_iii:
[----:B------:R-:W-:Y:S01]  /*0000*/  LDC R1, c[0x0][0x37c] ;  /* 0x0000df00ff017b82 */ /* 0x000fe20000000800 */
[----:B------:R-:W0:Y:S07]  /*0010*/  S2R R5, SR_TID.Y ;  /* 0x0000000000057919 */ /* 0x000e2e0000002200 */
[----:B------:R-:W1:Y:S01]  /*0020*/  LDC R0, c[0x0][0x360] ;  /* 0x0000d800ff007b82 */ /* 0x000e620000000800 */
[----:B------:R-:W2:Y:S01]  /*0030*/  LDCU UR6, c[0x0][0x3a0] ;  /* 0x00007400ff0677ac */ /* 0x000ea20008000800 */
[----:B------:R-:W1:Y:S01]  /*0040*/  S2R R3, SR_TID.X ;  /* 0x0000000000037919 */ /* 0x000e620000002100 */
[----:B------:R-:W3:Y:S05]  /*0050*/  LDCU UR7, c[0x0][0x39c] ;  /* 0x00007380ff0777ac */ /* 0x000eea0008000800 */
[----:B------:R-:W0:Y:S08]  /*0060*/  S2UR UR5, SR_CTAID.Y ;  /* 0x00000000000579c3 */ /* 0x000e300000002600 */
[----:B------:R-:W0:Y:S08]  /*0070*/  LDC R10, c[0x0][0x364] ;  /* 0x0000d900ff0a7b82 */ /* 0x000e300000000800 */
[----:B------:R-:W1:Y:S01]  /*0080*/  S2UR UR4, SR_CTAID.X ;  /* 0x00000000000479c3 */ /* 0x000e620000002500 */
[----:B0-----:R-:W-:-:S05]  /*0090*/  IMAD R10, R10, UR5, R5 ;  /* 0x000000050a0a7c24 */ /* 0x001fca000f8e0205 */
[----:B--2---:R-:W-:Y:S01]  /*00a0*/  ISETP.GE.AND P0, PT, R10, UR6, PT ;  /* 0x000000060a007c0c */ /* 0x004fe2000bf06270 */
[----:B-1----:R-:W-:-:S05]  /*00b0*/  IMAD R0, R0, UR4, R3 ;  /* 0x0000000400007c24 */ /* 0x002fca000f8e0203 */
[----:B---3--:R-:W-:-:S13]  /*00c0*/  ISETP.GE.OR P0, PT, R0, UR7, P0 ;  /* 0x0000000700007c0c */ /* 0x008fda0008706670 */
[----:B------:R-:W-:Y:S05]  /*00d0*/  @P0 EXIT ;  /* 0x000000000000094d */ /* 0x000fea0003800000 */
[----:B------:R-:W0:Y:S01]  /*00e0*/  LDC.64 R2, c[0x0][0x380] ;  /* 0x0000e000ff027b82 */ /* 0x000e220000000a00 */
[----:B------:R-:W0:Y:S01]  /*00f0*/  LDCU.64 UR4, c[0x0][0x358] ;  /* 0x00006b00ff0477ac */ /* 0x000e220008000a00 */
[----:B------:R-:W1:Y:S01]  /*0100*/  LDCU UR6, c[0x0][0x388] ;  /* 0x00007100ff0677ac */ /* 0x000e620008000800 */
[----:B------:R-:W2:Y:S01]  /*0110*/  LDCU.64 UR8, c[0x0][0x390] ;  /* 0x00007200ff0877ac */ /* 0x000ea20008000a00 */
[----:B0-----:R-:W3:Y:S01]  /*0120*/  LDG.E.64 R6, desc[UR4][R2.64] ;  /* 0x0000000402067981 */ /* 0x001ee2000c1e1b00 */
[----:B-1----:R-:W-:Y:S01]  /*0130*/  IMAD R5, R10, UR6, RZ ;  /* 0x000000060a057c24 */ /* 0x002fe2000f8e02ff */
[----:B------:R-:W0:Y:S04]  /*0140*/  LDCU UR6, c[0x0][0x398] ;  /* 0x00007300ff0677ac */ /* 0x000e280008000800 */
[----:B------:R-:W-:-:S02]  /*0150*/  SHF.R.S32.HI R4, RZ, 0x1f, R5 ;  /* 0x0000001fff047819 */ /* 0x000fc40000011405 */
[----:B---3--:R-:W-:-:S04]  /*0160*/  IADD3 R8, P0, PT, R5, R6, RZ ;  /* 0x0000000605087210 */ /* 0x008fc80007f1e0ff */
[----:B------:R-:W-:-:S03]  /*0170*/  IADD3.X R9, PT, PT, R7, R4, RZ, P0, !PT ;  /* 0x0000000407097210 */ /* 0x000fc600007fe4ff */
[----:B------:R-:W-:-:S05]  /*0180*/  IMAD.WIDE R8, R0, 0x4, R8 ;  /* 0x0000000400087825 */ /* 0x000fca00078e0208 */
[----:B------:R-:W3:Y:S01]  /*0190*/  LDG.E R13, desc[UR4][R8.64] ;  /* 0x00000004080d7981 */ /* 0x000ee2000c1e1900 */
[----:B0-----:R-:W-:Y:S01]  /*01a0*/  IMAD R10, R10, UR6, RZ ;  /* 0x000000060a0a7c24 */ /* 0x001fe2000f8e02ff */
[----:B------:R-:W-:-:S04]  /*01b0*/  SHF.L.U32 R11, R0, 0x2, RZ ;  /* 0x00000002000b7819 */ /* 0x000fc800000006ff */
[----:B--2---:R-:W-:-:S04]  /*01c0*/  IADD3 R6, P0, PT, R10, UR8, RZ ;  /* 0x000000080a067c10 */ /* 0x004fc8000ff1e0ff */
[----:B------:R-:W-:-:S03]  /*01d0*/  LEA.HI.X.SX32 R7, R10, UR9, 0x1, P0 ;  /* 0x000000090a077c11 */ /* 0x000fc600080f0eff */
[----:B------:R-:W-:-:S05]  /*01e0*/  IMAD.WIDE R6, R11, 0x4, R6 ;  /* 0x000000040b067825 */ /* 0x000fca00078e0206 */
[----:B---3--:R0:W-:Y:S04]  /*01f0*/  STG.E desc[UR4][R6.64], R13 ;  /* 0x0000000d06007986 */ /* 0x0081e8000c101904 */
[----:B------:R-:W2:Y:S02]  /*0200*/  LDG.E.64 R10, desc[UR4][R2.64+0x8] ;  /* 0x00000804020a7981 */ /* 0x000ea4000c1e1b00 */
[----:B--2---:R-:W-:-:S05]  /*0210*/  IADD3 R10, P0, PT, R5, R10, RZ ;  /* 0x0000000a050a7210 */ /* 0x004fca0007f1e0ff */
[----:B------:R-:W-:Y:S02]  /*0220*/  IMAD.X R11, R11, 0x1, R4, P0 ;  /* 0x000000010b0b7824 */ /* 0x000fe400000e0604 */
[----:B------:R-:W-:-:S06]  /*0230*/  IMAD.WIDE R8, R0, 0x4, R10 ;  /* 0x0000000400087825 */ /* 0x000fcc00078e020a */
[----:B------:R-:W2:Y:S04]  /*0240*/  LDG.E R9, desc[UR4][R8.64] ;  /* 0x0000000408097981 */ /* 0x000ea8000c1e1900 */
[----:B--2---:R-:W-:Y:S04]  /*0250*/  STG.E desc[UR4][R6.64+0x4], R9 ;  /* 0x0000040906007986 */ /* 0x004fe8000c101904 */
[----:B------:R-:W2:Y:S02]  /*0260*/  LDG.E.64 R10, desc[UR4][R2.64+0x10] ;  /* 0x00001004020a7981 */ /* 0x000ea4000c1e1b00 */
[----:B--2---:R-:W-:-:S04]  /*0270*/  IADD3 R10, P0, PT, R5, R10, RZ ;  /* 0x0000000a050a7210 */ /* 0x004fc80007f1e0ff */
[----:B------:R-:W-:-:S03]  /*0280*/  IADD3.X R11, PT, PT, R11, R4, RZ, P0, !PT ;  /* 0x000000040b0b7210 */ /* 0x000fc600007fe4ff */
[----:B------:R-:W-:-:S06]  /*0290*/  IMAD.WIDE R10, R0, 0x4, R10 ;  /* 0x00000004000a7825 */ /* 0x000fcc00078e020a */
[----:B------:R-:W2:Y:S04]  /*02a0*/  LDG.E R11, desc[UR4][R10.64] ;  /* 0x000000040a0b7981 */ /* 0x000ea8000c1e1900 */
[----:B--2---:R-:W-:Y:S04]  /*02b0*/  STG.E desc[UR4][R6.64+0x8], R11 ;  /* 0x0000080b06007986 */ /* 0x004fe8000c101904 */
[----:B0-----:R-:W2:Y:S02]  /*02c0*/  LDG.E.64 R12, desc[UR4][R2.64+0x18] ;  /* 0x00001804020c7981 */ /* 0x001ea4000c1e1b00 */
[----:B--2---:R-:W-:-:S05]  /*02d0*/  IADD3 R12, P0, PT, R5, R12, RZ ;  /* 0x0000000c050c7210 */ /* 0x004fca0007f1e0ff */
[----:B------:R-:W-:Y:S02]  /*02e0*/  IMAD.X R13, R13, 0x1, R4, P0 ;  /* 0x000000010d0d7824 */ /* 0x000fe400000e0604 */
[----:B------:R-:W-:-:S06]  /*02f0*/  IMAD.WIDE R4, R0, 0x4, R12 ;  /* 0x0000000400047825 */ /* 0x000fcc00078e020c */
[----:B------:R-:W2:Y:S04]  /*0300*/  LDG.E R5, desc[UR4][R4.64] ;  /* 0x0000000404057981 */ /* 0x000ea8000c1e1900 */
[----:B--2---:R-:W-:Y:S01]  /*0310*/  STG.E desc[UR4][R6.64+0xc], R5 ;  /* 0x00000c0506007986 */ /* 0x004fe2000c101904 */
[----:B------:R-:W-:Y:S05]  /*0320*/  EXIT ;  /* 0x000000000000794d */ /* 0x000fea0003800000 */
.L_x_0:
[----:B------:R-:W-:-:S00]  /*0330*/  BRA `(.L_x_0) ;  /* 0xfffffffc00fc7947 */ /* 0x000fc0000383ffff */
[----:B------:R-:W-:-:S00]  /*0340*/  NOP ;  /* 0x0000000000007918 */ /* 0x000fc00000000000 */
        /* <DEDUP_REMOVED lines=11> */
.L_x_32:


//--------------------- .text._Z21nppiCopy_PxCxR_kernelItLi4EEvPKPT_iS1_iii --------------------------
	.section	.text._Z21nppiCopy_PxCxR_kernelItLi4EEvPKPT_iS1_iii,"ax",@progbits
	.align	128
        .global         _Z21nppiCopy_PxCxR_kernelItLi4EEvPKPT_iS1_iii
        .type           _Z21nppiCopy_PxCxR_kernelItLi4EEvPKPT_iS1_iii,@function
        .size           _Z21nppiCopy_PxCxR_kernelItLi4EEvPKPT_iS1_iii,(.L_x_33 - _Z21nppiCopy_PxCxR_kernelItLi4EEvPKPT_iS1_iii)
        .other          _Z21nppiCopy_PxCxR_kernelItLi4EEvPKPT_iS1_iii,@"STO_CUDA_ENTRY STV_DEFAULT"
_Z21nppiCopy_PxCxR_kernelItLi4EEvPKPT_iS1_iii:
.text._Z21nppiCopy_PxCxR_kernelItLi4EEvPKPT_iS1_iii:
        /* <DEDUP_REMOVED lines=25> */
[----:B------:R-:W3:Y:S01]  /*0190*/  LDG.E.U16 R13, desc[UR4][R8.64] ;  /* 0x00000004080d7981 */ /* 0x000ee2000c1e1500 */
[----:B0-----:R-:W-:Y:S01]  /*01a0*/  IMAD R10, R10, UR6, RZ ;  /* 0x000000060a0a7c24 */ /* 0x001fe2000f8e02ff */
[----:B------:R-:W-:-:S04]  /*01b0*/  SHF.L.U32 R11, R0, 0x2, RZ ;  /* 0x00000002000b7819 */ /* 0x000fc800000006ff */
[----:B--2---:R-:W-:-:S04]  /*01c0*/  IADD3 R6, P0, PT, R10, UR8, RZ ;  /* 0x000000080a067c10 */ /* 0x004fc8000ff1e0ff */
[----:B------:R-:W-:-:S03]  /*01d0*/  LEA.HI.X.SX32 R7, R10, UR9, 0x1, P0 ;  /* 0x000000090a077c11 */ /* 0x000fc600080f0eff */
[----:B------:R-:W-:-:S05]  /*01e0*/  IMAD.WIDE R6, R11, 0x2, R6 ;  /* 0x000000020b067825 */ /* 0x000fca00078e0206 */
[----:B---3--:R0:W-:Y:S04]  /*01f0*/  STG.E.U16 desc[UR4][R6.64], R13 ;  /* 0x0000000d06007986 */ /* 0x0081e8000c101504 */
[----:B------:R-:W2:Y:S02]  /*0200*/  LDG.E.64 R10, desc[UR4][R2.64+0x8] ;  /* 0x00000804020a7981 */ /* 0x000ea4000c1e1b00 */
[----:B--2---:R-:W-:-:S05]  /*0210*/  IADD3 R10, P0, PT, R5, R10, RZ ;  /* 0x0000000a050a7210 */ /* 0x004fca0007f1e0ff */
[----:B------:R-:W-:Y:S02]  /*0220*/  IMAD.X R11, R11, 0x1, R4, P0 ;  /* 0x000000010b0b7824 */ /* 0x000fe400000e0604 */
[----:B------:R-:W-:-:S06]  /*0230*/  IMAD.WIDE R8, R0, 0x2, R10 ;  /* 0x0000000200087825 */ /* 0x000fcc00078e020a */
[----:B------:R-:W2:Y:S04]  /*0240*/  LDG.E.U16 R9, desc[UR4][R8.64] ;  /* 0x0000000408097981 */ /* 0x000ea8000c1e1500 */
[----:B--2---:R-:W-:Y:S04]  /*0250*/  STG.E.U16 desc[UR4][R6.64+0x2], R9 ;  /* 0x0000020906007986 */ /* 0x004fe8000c101504 */
[----:B------:R-:W2:Y:S02]  /*0260*/  LDG.E.64 R10, desc[UR4][R2.64+0x10] ;  /* 0x00001004020a7981 */ /* 0x000ea4000c1e1b00 */
[----:B--2---:R-:W-:-:S04]  /*0270*/  IADD3 R10, P0, PT, R5, R10, RZ ;  /* 0x0000000a050a7210 */ /* 0x004fc80007f1e0ff */
[----:B------:R-:W-:-:S03]  /*0280*/  IADD3.X R11, PT, PT, R11, R4, RZ, P0, !PT ;  /* 0x000000040b0b7210 */ /* 0x000fc600007fe4ff */
[----:B------:R-:W-:-:S06]  /*0290*/  IMAD.WIDE R10, R0, 0x2, R10 ;  /* 0x00000002000a7825 */ /* 0x000fcc00078e020a */
[----:B------:R-:W2:Y:S04]  /*02a0*/  LDG.E.U16 R11, desc[UR4][R10.64] ;  /* 0x000000040a0b7981 */ /* 0x000ea8000c1e1500 */
[----:B--2---:R-:W-:Y:S04]  /*02b0*/  STG.E.U16 desc[UR4][R6.64+0x4], R11 ;  /* 0x0000040b06007986 */ /* 0x004fe8000c101504 */
[----:B0-----:R-:W2:Y:S02]  /*02c0*/  LDG.E.64 R12, desc[UR4][R2.64+0x18] ;  /* 0x00001804020c7981 */ /* 0x001ea4000c1e1b00 */
[----:B--2---:R-:W-:-:S05]  /*02d0*/  IADD3 R12, P0, PT, R5, R12, RZ ;  /* 0x0000000c050c7210 */ /* 0x004fca0007f1e0ff */
[----:B------:R-:W-:Y:S02]  /*02e0*/  IMAD.X R13, R13, 0x1, R4, P0 ;  /* 0x000000010d0d7824 */ /* 0x000fe400000e0604 */
[----:B------:R-:W-:-:S06]  /*02f0*/  IMAD.WIDE R4, R0, 0x2, R12 ;  /* 0x0000000200047825 */ /* 0x000fcc00078e020c */
[----:B------:R-:W2:Y:S04]  /*0300*/  LDG.E.U16 R5, desc[UR4][R4.64] ;  /* 0x0000000404057981 */ /* 0x000ea8000c1e1500 */
[----:B--2---:R-:W-:Y:S01]  /*0310*/  STG.E.U16 desc[UR4][R6.64+0x6], R5 ;  /* 0x0000060506007986 */ /* 0x004fe2000c101504 */
[----:B------:R-:W-:Y:S05]  /*0320*/  EXIT ;  /* 0x000000000000794d */ /* 0x000fea0003800000 */
.L_x_1:
        /* <DEDUP_REMOVED lines=13> */
.L_x_33:


//--------------------- .text._Z21nppiCopy_PxCxR_kernelIhLi4EEvPKPT_iS1_iii --------------------------
	.section	.text._Z21nppiCopy_PxCxR_kernelIhLi4EEvPKPT_iS1_iii,"ax",@progbits
	.align	128
        .global         _Z21nppiCopy_PxCxR_kernelIhLi4EEvPKPT_iS1_iii
        .type           _Z21nppiCopy_PxCxR_kernelIhLi4EEvPKPT_iS1_iii,@function
        .size           _Z21nppiCopy_PxCxR_kernelIhLi4EEvPKPT_iS1_iii,(.L_x_34 - _Z21nppiCopy_PxCxR_kernelIhLi4EEvPKPT_iS1_iii)
        .other          _Z21nppiCopy_PxCxR_kernelIhLi4EEvPKPT_iS1_iii,@"STO_CUDA_ENTRY STV_DEFAULT"
_Z21nppiCopy_PxCxR_kernelIhLi4EEvPKPT_iS1_iii:
.text._Z21nppiCopy_PxCxR_kernelIhLi4EEvPKPT_iS1_iii:
        /* <DEDUP_REMOVED lines=17> */
[----:B------:R-:W-:Y:S01]  /*0110*/  SHF.R.S32.HI R9, RZ, 0x1f, R7 ;  /* 0x0000001fff097819 */ /* 0x000fe20000011407 */
[----:B------:R-:W2:Y:S01]  /*0120*/  LDCU.64 UR8, c[0x0][0x390] ;  /* 0x00007200ff0877ac */ /* 0x000ea20008000a00 */
[----:B0-----:R-:W3:Y:S01]  /*0130*/  LDG.E.64 R4, desc[UR4][R2.64] ;  /* 0x0000000402047981 */ /* 0x001ee2000c1e1b00 */
[----:B-1----:R-:W-:Y:S01]  /*0140*/  IMAD R0, R8, UR6, RZ ;  /* 0x0000000608007c24 */ /* 0x002fe2000f8e02ff */
[----:B------:R-:W0:Y:S04]  /*0150*/  LDCU UR6, c[0x0][0x398] ;  /* 0x00007300ff0677ac */ /* 0x000e280008000800 */
[----:B------:R-:W-:-:S04]  /*0160*/  IADD3 R6, P0, PT, R7, R0, RZ ;  /* 0x0000000007067210 */ /* 0x000fc80007f1e0ff */
[----:B------:R-:W-:Y:S02]  /*0170*/  LEA.HI.X.SX32 R0, R0, R9, 0x1, P0 ;  /* 0x0000000900007211 */ /* 0x000fe400000f0eff */
[----:B---3--:R-:W-:-:S05]  /*0180*/  IADD3 R10, P0, PT, R4, R6, RZ ;  /* 0x00000006040a7210 */ /* 0x008fca0007f1e0ff */
[----:B------:R-:W-:-:S05]  /*0190*/  IMAD.X R11, R5, 0x1, R0, P0 ;  /* 0x00000001050b7824 */ /* 0x000fca00000e0600 */
[----:B------:R-:W3:Y:S01]  /*01a0*/  LDG.E.U8 R15, desc[UR4][R10.64] ;  /* 0x000000040a0f7981 */ /* 0x000ee2000c1e1100 */
[----:B------:R-:W-:Y:S02]  /*01b0*/  IMAD.SHL.U32 R5, R7, 0x4, RZ ;  /* 0x0000000407057824 */ /* 0x000fe400078e00ff */
[----:B0-----:R-:W-:-:S03]  /*01c0*/  IMAD R8, R8, UR6, RZ ;  /* 0x0000000608087c24 */ /* 0x001fc6000f8e02ff */
[----:B------:R-:W-:Y:S02]  /*01d0*/  SHF.R.S32.HI R7, RZ, 0x1f, R5 ;  /* 0x0000001fff077819 */ /* 0x000fe40000011405 */
[--C-:B--2---:R-:W-:Y:S02]  /*01e0*/  IADD3 R4, P0, P1, R5, UR8, R8.reuse ;  /* 0x0000000805047c10 */ /* 0x104fe4000f91e008 */
[----:B------:R-:W-:-:S04]  /*01f0*/  SHF.R.S32.HI R8, RZ, 0x1f, R8 ;  /* 0x0000001fff087819 */ /* 0x000fc80000011408 */
[----:B------:R-:W-:-:S05]  /*0200*/  IADD3.X R5, PT, PT, R7, UR9, R8, P0, P1 ;  /* 0x0000000907057c10 */ /* 0x000fca00087e2408 */
[----:B---3--:R-:W-:Y:S04]  /*0210*/  STG.E.U8 desc[UR4][R4.64], R15 ;  /* 0x0000000f04007986 */ /* 0x008fe8000c101104 */
[----:B------:R-:W2:Y:S02]  /*0220*/  LDG.E.64 R8, desc[UR4][R2.64+0x8] ;  /* 0x0000080402087981 */ /* 0x000ea4000c1e1b00 */
[----:B--2---:R-:W-:-:S05]  /*0230*/  IADD3 R10, P0, PT, R8, R6, RZ ;  /* 0x00000006080a7210 */ /* 0x004fca0007f1e0ff */
[----:B------:R-:W-:-:S06]  /*0240*/  IMAD.X R11, R9, 0x1, R0, P0 ;  /* 0x00000001090b7824 */ /* 0x000fcc00000e0600 */
[----:B------:R-:W2:Y:S04]  /*0250*/  LDG.E.U8 R11, desc[UR4][R10.64] ;  /* 0x000000040a0b7981 */ /* 0x000ea8000c1e1100 */
[----:B--2---:R-:W-:Y:S04]  /*0260*/  STG.E.U8 desc[UR4][R4.64+0x1], R11 ;  /* 0x0000010b04007986 */ /* 0x004fe8000c101104 */
        /* <DEDUP_REMOVED lines=9> */
[----:B--2---:R-:W-:Y:S01]  /*0300*/  STG.E.U8 desc[UR4][R4.64+0x3], R7 ;  /* 0x0000030704007986 */ /* 0x004fe2000c101104 */
[----:B------:R-:W-:Y:S05]  /*0310*/  EXIT ;  /* 0x000000000000794d */ /* 0x000fea0003800000 */
.L_x_2:
        /* <DEDUP_REMOVED lines=14> */
.L_x_34:


//--------------------- .text._Z21nppiCopy_PxCxR_kernelIfLi3EEvPKPT_iS1_iii --------------------------
	.section	.text._Z21nppiCopy_PxCxR_kernelIfLi3EEvPKPT_iS1_iii,"ax",@progbits
	.align	128
        .global         _Z21nppiCopy_PxCxR_kernelIfLi3EEvPKPT_iS1_iii
        .type           _Z21nppiCopy_PxCxR_kernelIfLi3EEvPKPT_iS1_iii,@function
        .size           _Z21nppiCopy_PxCxR_kernelIfLi3EEvPKPT_iS1_iii,(.L_x_35 - _Z21nppiCopy_PxCxR_kernelIfLi3EEvPKPT_iS1_iii)
        .other          _Z21nppiCopy_PxCxR_kernelIfLi3EEvPKPT_iS1_iii,@"STO_CUDA_ENTRY STV_DEFAULT"
_Z21nppiCopy_PxCxR_kernelIfLi3EEvPKPT_iS1_iii:
.text._Z21nppiCopy_PxCxR_kernelIfLi3EEvPKPT_iS1_iii:
        /* <DEDUP_REMOVED lines=26> */
[----:B0-----:R-:W-:-:S05]  /*01a0*/  IMAD R5, R5, UR6, RZ ;  /* 0x0000000605057c24 */ /* 0x001fca000f8e02ff */
[----:B--2---:R-:W-:-:S04]  /*01b0*/  IADD3 R8, P0, PT, R5, UR8, RZ ;  /* 0x0000000805087c10 */ /* 0x004fc8000ff1e0ff */
[----:B------:R-:W-:Y:S01]  /*01c0*/  LEA.HI.X.SX32 R9, R5, UR9, 0x1, P0 ;  /* 0x0000000905097c11 */ /* 0x000fe200080f0eff */
[----:B------:R-:W-:-:S04]  /*01d0*/  IMAD R5, R0, 0x3, RZ ;  /* 0x0000000300057824 */ /* 0x000fc800078e02ff */
[----:B------:R-:W-:-:S05]  /*01e0*/  IMAD.WIDE R8, R5, 0x4, R8 ;  /* 0x0000000405087825 */ /* 0x000fca00078e0208 */
[----:B---3--:R-:W-:Y:S04]  /*01f0*/  STG.E desc[UR4][R8.64], R15 ;  /* 0x0000000f08007986 */ /* 0x008fe8000c101904 */
[----:B------:R-:W2:Y:S02]  /*0200*/  LDG.E.64 R10, desc[UR4][R2.64+0x8] ;  /* 0x00000804020a7981 */ /* 0x000ea4000c1e1b00 */
[----:B--2---:R-:W-:-:S04]  /*0210*/  IADD3 R10, P0, PT, R13, R10, RZ ;  /* 0x0000000a0d0a7210 */ /* 0x004fc80007f1e0ff */
[----:B------:R-:W-:-:S03]  /*0220*/  IADD3.X R11, PT, PT, R11, R4, RZ, P0, !PT ;  /* 0x000000040b0b7210 */ /* 0x000fc600007fe4ff */
        /* <DEDUP_REMOVED lines=8> */
[----:B--2---:R-:W-:Y:S01]  /*02b0*/  STG.E desc[UR4][R8.64+0x8], R5 ;  /* 0x0000080508007986 */ /* 0x004fe2000c101904 */
[----:B------:R-:W-:Y:S05]  /*02c0*/  EXIT ;  /* 0x000000000000794d */ /* 0x000fea0003800000 */
.L_x_3:
        /* <DEDUP_REMOVED lines=11> */
.L_x_35:


//--------------------- .text._Z21nppiCopy_PxCxR_kernelIiLi3EEvPKPT_iS1_iii --------------------------
	.section	.text._Z21nppiCopy_PxCxR_kernelIiLi3EEvPKPT_iS1_iii,"ax",@progbits
	.align	128
        .global         _Z21nppiCopy_PxCxR_kernelIiLi3EEvPKPT_iS1_iii
        .type           _Z21nppiCopy_PxCxR_kernelIiLi3EEvPKPT_iS1_iii,@function
        .size           _Z21nppiCopy_PxCxR_kernelIiLi3EEvPKPT_iS1_iii,(.L_x_36 - _Z21nppiCopy_PxCxR_kernelIiLi3EEvPKPT_iS1_iii)
        .other          _Z21nppiCopy_PxCxR_kernelIiLi3EEvPKPT_iS1_iii,@"STO_CUDA_ENTRY STV_DEFAULT"
_Z21nppiCopy_PxCxR_kernelIiLi3EEvPKPT_iS1_iii:
.text._Z21nppiCopy_PxCxR_kernelIiLi3EEvPKPT_iS1_iii:
        /* <DEDUP_REMOVED lines=45> */
.L_x_4:
        /* <DEDUP_REMOVED lines=11> */
.L_x_36:


//--------------------- .text._Z21nppiCopy_PxCxR_kernelIsLi3EEvPKPT_iS1_iii --------------------------
	.section	.text._Z21nppiCopy_PxCxR_kernelIsLi3EEvPKPT_iS1_iii,"ax",@progbits
	.align	128
        .global         _Z21nppiCopy_PxCxR_kernelIsLi3EEvPKPT_iS1_iii
        .type           _Z21nppiCopy_PxCxR_kernelIsLi3EEvPKPT_iS1_iii,@function
        .size           _Z21nppiCopy_PxCxR_kernelIsLi3EEvPKPT_iS1_iii,(.L_x_37 - _Z21nppiCopy_PxCxR_kernelIsLi3EEvPKPT_iS1_iii)
        .other          _Z21nppiCopy_PxCxR_kernelIsLi3EEvPKPT_iS1_iii,@"STO_CUDA_ENTRY STV_DEFAULT"
_Z21nppiCopy_PxCxR_kernelIsLi3EEvPKPT_iS1_iii:
.text._Z21nppiCopy_PxCxR_kernelIsLi3EEvPKPT_iS1_iii:
        /* <DEDUP_REMOVED lines=26> */
[----:B0-----:R-:W-:-:S05]  /*01a0*/  IMAD R5, R5, UR6, RZ ;  /* 0x0000000605057c24 */ /* 0x001fca000f8e02ff */
[----:B--2---:R-:W-:-:S04]  /*01b0*/  IADD3 R8, P0, PT, R5, UR8, RZ ;  /* 0x0000000805087c10 */ /* 0x004fc8000ff1e0ff */
[----:B------:R-:W-:Y:S01]  /*01c0*/  LEA.HI.X.SX32 R9, R5, UR9, 0x1, P0 ;  /* 0x0000000905097c11 */ /* 0x000fe200080f0eff */
[----:B------:R-:W-:-:S04]  /*01d0*/  IMAD R5, R0, 0x3, RZ ;  /* 0x0000000300057824 */ /* 0x000fc800078e02ff */
[----:B------:R-:W-:-:S05]  /*01e0*/  IMAD.WIDE R8, R5, 0x2, R8 ;  /* 0x0000000205087825 */ /* 0x000fca00078e0208 */
[----:B---3--:R-:W-:Y:S04]  /*01f0*/  STG.E.U16 desc[UR4][R8.64], R15 ;  /* 0x0000000f08007986 */ /* 0x008fe8000c101504 */
[----:B------:R-:W2:Y:S02]  /*0200*/  LDG.E.64 R10, desc[UR4][R2.64+0x8] ;  /* 0x00000804020a7981 */ /* 0x000ea4000c1e1b00 */
[----:B--2---:R-:W-:-:S04]  /*0210*/  IADD3 R10, P0, PT, R13, R10, RZ ;  /* 0x0000000a0d0a7210 */ /* 0x004fc80007f1e0ff */
[----:B------:R-:W-:-:S03]  /*0220*/  IADD3.X R11, PT, PT, R11, R4, RZ, P0, !PT ;  /* 0x000000040b0b7210 */ /* 0x000fc600007fe4ff */
        /* <DEDUP_REMOVED lines=8> */
[----:B--2---:R-:W-:Y:S01]  /*02b0*/  STG.E.U16 desc[UR4][R8.64+0x4], R5 ;  /* 0x0000040508007986 */ /* 0x004fe2000c101504 */
[----:B------:R-:W-:Y:S05]  /*02c0*/  EXIT ;  /* 0x000000000000794d */ /* 0x000fea0003800000 */
.L_x_5:
        /* <DEDUP_REMOVED lines=11> */
.L_x_37:


//--------------------- .text._Z21nppiCopy_PxCxR_kernelItLi3EEvPKPT_iS1_iii --------------------------
	.section	.text._Z21nppiCopy_PxCxR_kernelItLi3EEvPKPT_iS1_iii,"ax",@progbits
	.align	128
        .global         _Z21nppiCopy_PxCxR_kernelItLi3EEvPKPT_iS1_iii
        .type           _Z21nppiCopy_PxCxR_kernelItLi3EEvPKPT_iS1_iii,@function
        .size           _Z21nppiCopy_PxCxR_kernelItLi3EEvPKPT_iS1_iii,(.L_x_38 - _Z21nppiCopy_PxCxR_kernelItLi3EEvPKPT_iS1_iii)
        .other          _Z21nppiCopy_PxCxR_kernelItLi3EEvPKPT_iS1_iii,@"STO_CUDA_ENTRY STV_DEFAULT"
_Z21nppiCopy_PxCxR_kernelItLi3EEvPKPT_iS1_iii:
.text._Z21nppiCopy_PxCxR_kernelItLi3EEvPKPT_iS1_iii:
        /* <DEDUP_REMOVED lines=45> */
.L_x_6:
        /* <DEDUP_REMOVED lines=11> */
.L_x_38:


//--------------------- .text._Z21nppiCopy_PxCxR_kernelIhLi3EEvPKPT_iS1_iii --------------------------
	.section	.text._Z21nppiCopy_PxCxR_kernelIhLi3EEvPKPT_iS1_iii,"ax",@progbits
	.align	128
        .global         _Z21nppiCopy_PxCxR_kernelIhLi3EEvPKPT_iS1_iii
        .type           _Z21nppiCopy_PxCxR_kernelIhLi3EEvPKPT_iS1_iii,@function
        .size           _Z21nppiCopy_PxCxR_kernelIhLi3EEvPKPT_iS1_iii,(.L_x_39 - _Z21nppiCopy_PxCxR_kernelIhLi3EEvPKPT_iS1_iii)
        .other          _Z21nppiCopy_PxCxR_kernelIhLi3EEvPKPT_iS1_iii,@"STO_CUDA_ENTRY STV_DEFAULT"
_Z21nppiCopy_PxCxR_kernelIhLi3EEvPKPT_iS1_iii:
.text._Z21nppiCopy_PxCxR_kernelIhLi3EEvPKPT_iS1_iii:
        /* <DEDUP_REMOVED lines=27> */
[----:B------:R-:W-:Y:S02]  /*01b0*/  IMAD R5, R0, 0x3, RZ ;  /* 0x0000000300057824 */ /* 0x000fe400078e02ff */
        /* <DEDUP_REMOVED lines=17> */
.L_x_7:
        /* <DEDUP_REMOVED lines=11> */
.L_x_39:


//--------------------- .text._Z21nppiCopy_CxPxR_kernelIfLi4EEvPKT_iPKPS0_iii --------------------------
	.section	.text._Z21nppiCopy_CxPxR_kernelIfLi4EEvPKT_iPKPS0_iii,"ax",@progbits
	.align	128
        .global         _Z21nppiCopy_CxPxR_kernelIfLi4EEvPKT_iPKPS0_iii
        .type           _Z21nppiCopy_CxPxR_kernelIfLi4EEvPKT_iPKPS0_iii,@function
        .size           _Z21nppiCopy_CxPxR_kernelIfLi4EEvPKT_iPKPS0_iii,(.L_x_40 - _Z21nppiCopy_CxPxR_kernelIfLi4EEvPKT_iPKPS0_iii)
        .other          _Z21nppiCopy_CxPxR_kernelIfLi4EEvPKT_iPKPS0_iii,@"STO_CUDA_ENTRY STV_DEFAULT"
_Z21nppiCopy_CxPxR_kernelIfLi4EEvPKT_iPKPS0_iii:
.text._Z21nppiCopy_CxPxR_kernelIfLi4EEvPKT_iPKPS0_iii:
        /* <DEDUP_REMOVED lines=15> */
[----:B------:R-:W1:Y:S01]  /*00f0*/  LDCU UR6, c[0x0][0x388] ;  /* 0x00007100ff0677ac */ /* 0x000e620008000800 */
[----:B------:R-:W0:Y:S01]  /*0100*/  LDCU.64 UR4, c[0x0][0x358] ;  /* 0x00006b00ff0477ac */ /* 0x000e220008000a00 */
[----:B------:R-:W2:Y:S01]  /*0110*/  LDCU.64 UR8, c[0x0][0x380] ;  /* 0x00007000ff0877ac */ /* 0x000ea20008000a00 */
[----:B------:R-:W-:Y:S01]  /*0120*/  SHF.L.U32 R11, R0, 0x2, RZ ;  /* 0x00000002000b7819 */ /* 0x000fe200000006ff */
[----:B-1----:R-:W-:Y:S01]  /*0130*/  IMAD R3, R7, UR6, RZ ;  /* 0x0000000607037c24 */ /* 0x002fe2000f8e02ff */
[----:B------:R-:W1:Y:S01]  /*0140*/  LDCU UR6, c[0x0][0x398] ;  /* 0x00007300ff0677ac */ /* 0x000e620008000800 */
[----:B0-----:R-:W3:Y:S03]  /*0150*/  LDG.E.64 R8, desc[UR4][R4.64] ;  /* 0x0000000404087981 */ /* 0x001ee6000c1e1b00 */
[----:B--2---:R-:W-:-:S04]  /*0160*/  IADD3 R2, P0, PT, R3, UR8, RZ ;  /* 0x0000000803027c10 */ /* 0x004fc8000ff1e0ff */
[----:B------:R-:W-:-:S03]  /*0170*/  LEA.HI.X.SX32 R3, R3, UR9, 0x1, P0 ;  /* 0x0000000903037c11 */ /* 0x000fc600080f0eff */
[----:B------:R-:W-:-:S05]  /*0180*/  IMAD.WIDE R2, R11, 0x4, R2 ;  /* 0x000000040b027825 */ /* 0x000fca00078e0202 */
[----:B------:R-:W2:Y:S01]  /*0190*/  LDG.E R15, desc[UR4][R2.64] ;  /* 0x00000004020f7981 */ /* 0x000ea2000c1e1900 */
[----:B-1----:R-:W-:-:S05]  /*01a0*/  IMAD R7, R7, UR6, RZ ;  /* 0x0000000607077c24 */ /* 0x002fca000f8e02ff */
[----:B------:R-:W-:Y:S02]  /*01b0*/  SHF.R.S32.HI R6, RZ, 0x1f, R7 ;  /* 0x0000001fff067819 */ /* 0x000fe40000011407 */
[----:B---3--:R-:W-:-:S04]  /*01c0*/  IADD3 R8, P0, PT, R7, R8, RZ ;  /* 0x0000000807087210 */ /* 0x008fc80007f1e0ff */
[----:B------:R-:W-:-:S03]  /*01d0*/  IADD3.X R9, PT, PT, R9, R6, RZ, P0, !PT ;  /* 0x0000000609097210 */ /* 0x000fc600007fe4ff */
[----:B------:R-:W-:-:S05]  /*01e0*/  IMAD.WIDE R8, R0, 0x4, R8 ;  /* 0x0000000400087825 */ /* 0x000fca00078e0208 */
[----:B--2---:R0:W-:Y:S04]  /*01f0*/  STG.E desc[UR4][R8.64], R15 ;  /* 0x0000000f08007986 */ /* 0x0041e8000c101904 */
[----:B------:R-:W2:Y:S04]  /*0200*/  LDG.E.64 R10, desc[UR4][R4.64+0x8] ;  /* 0x00000804040a7981 */ /* 0x000ea8000c1e1b00 */
[----:B------:R-:W3:Y:S01]  /*0210*/  LDG.E R17, desc[UR4][R2.64+0x4] ;  /* 0x0000040402117981 */ /* 0x000ee2000c1e1900 */
[----:B--2---:R-:W-:-:S05]  /*0220*/  IADD3 R10, P0, PT, R7, R10, RZ ;  /* 0x0000000a070a7210 */ /* 0x004fca0007f1e0ff */
[----:B------:R-:W-:Y:S02]  /*0230*/  IMAD.X R11, R11, 0x1, R6, P0 ;  /* 0x000000010b0b7824 */ /* 0x000fe400000e0606 */
[----:B------:R-:W-:-:S05]  /*0240*/  IMAD.WIDE R10, R0, 0x4, R10 ;  /* 0x00000004000a7825 */ /* 0x000fca00078e020a */
[----:B---3--:R-:W-:Y:S04]  /*0250*/  STG.E desc[UR4][R10.64], R17 ;  /* 0x000000110a007986 */ /* 0x008fe8000c101904 */
[----:B------:R-:W2:Y:S04]  /*0260*/  LDG.E.64 R12, desc[UR4][R4.64+0x10] ;  /* 0x00001004040c7981 */ /* 0x000ea8000c1e1b00 */
[----:B------:R-:W3:Y:S01]  /*0270*/  LDG.E R19, desc[UR4][R2.64+0x8] ;  /* 0x0000080402137981 */ /* 0x000ee2000c1e1900 */
[----:B--2---:R-:W-:-:S04]  /*0280*/  IADD3 R12, P0, PT, R7, R12, RZ ;  /* 0x0000000c070c7210 */ /* 0x004fc80007f1e0ff */
[----:B------:R-:W-:-:S03]  /*0290*/  IADD3.X R13, PT, PT, R13, R6, RZ, P0, !PT ;  /* 0x000000060d0d7210 */ /* 0x000fc600007fe4ff */
[----:B0-----:R-:W-:-:S05]  /*02a0*/  IMAD.WIDE R8, R0, 0x4, R12 ;  /* 0x0000000400087825 */ /* 0x001fca00078e020c */
[----:B---3--:R-:W-:Y:S04]  /*02b0*/  STG.E desc[UR4][R8.64], R19 ;  /* 0x0000001308007986 */ /* 0x008fe8000c101904 */
[----:B------:R-:W2:Y:S04]  /*02c0*/  LDG.E.64 R12, desc[UR4][R4.64+0x18] ;  /* 0x00001804040c7981 */ /* 0x000ea8000c1e1b00 */
[----:B------:R-:W3:Y:S01]  /*02d0*/  LDG.E R15, desc[UR4][R2.64+0xc] ;  /* 0x00000c04020f7981 */ /* 0x000ee2000c1e1900 */
[----:B--2---:R-:W-:-:S05]  /*02e0*/  IADD3 R12, P0, PT, R7, R12, RZ ;  /* 0x0000000c070c7210 */ /* 0x004fca0007f1e0ff */
[----:B------:R-:W-:Y:S02]  /*02f0*/  IMAD.X R13, R13, 0x1, R6, P0 ;  /* 0x000000010d0d7824 */ /* 0x000fe400000e0606 */
[----:B------:R-:W-:-:S05]  /*0300*/  IMAD.WIDE R6, R0, 0x4, R12 ;  /* 0x0000000400067825 */ /* 0x000fca00078e020c */
[----:B---3--:R-:W-:Y:S01]  /*0310*/  STG.E desc[UR4][R6.64], R15 ;  /* 0x0000000f06007986 */ /* 0x008fe2000c101904 */
[----:B------:R-:W-:Y:S05]  /*0320*/  EXIT ;  /* 0x000000000000794d */ /* 0x000fea0003800000 */
.L_x_8:
        /* <DEDUP_REMOVED lines=13> */
.L_x_40:


//--------------------- .text._Z21nppiCopy_CxPxR_kernelItLi4EEvPKT_iPKPS0_iii --------------------------
	.section	.text._Z21nppiCopy_CxPxR_kernelItLi4EEvPKT_iPKPS0_iii,"ax",@progbits
	.align	128
        .global         _Z21nppiCopy_CxPxR_kernelItLi4EEvPKT_iPKPS0_iii
        .type           _Z21nppiCopy_CxPxR_kernelItLi4EEvPKT_iPKPS0_iii,@function
        .size           _Z21nppiCopy_CxPxR_kernelItLi4EEvPKT_iPKPS0_iii,(.L_x_41 - _Z21nppiCopy_CxPxR_kernelItLi4EEvPKT_iPKPS0_iii)
        .other          _Z21nppiCopy_CxPxR_kernelItLi4EEvPKT_iPKPS0_iii,@"STO_CUDA_ENTRY STV_DEFAULT"
_Z21nppiCopy_CxPxR_kernelItLi4EEvPKT_iPKPS0_iii:
.text._Z21nppiCopy_CxPxR_kernelItLi4EEvPKT_iPKPS0_iii:
        /* <DEDUP_REMOVED lines=25> */
[----:B------:R-:W2:Y:S01]  /*0190*/  LDG.E.U16 R15, desc[UR4][R2.64] ;  /* 0x00000004020f7981 */ /* 0x000ea2000c1e1500 */
[----:B-1----:R-:W-:-:S05]  /*01a0*/  IMAD R7, R7, UR6, RZ ;  /* 0x0000000607077c24 */ /* 0x002fca000f8e02ff */
[----:B------:R-:W-:Y:S02]  /*01b0*/  SHF.R.S32.HI R6, RZ, 0x1f, R7 ;  /* 0x0000001fff067819 */ /* 0x000fe40000011407 */
[----:B---3--:R-:W-:-:S04]  /*01c0*/  IADD3 R8, P0, PT, R7, R8, RZ ;  /* 0x0000000807087210 */ /* 0x008fc80007f1e0ff */
[----:B------:R-:W-:-:S03]  /*01d0*/  IADD3.X R9, PT, PT, R9, R6, RZ, P0, !PT ;  /* 0x0000000609097210 */ /* 0x000fc600007fe4ff */
[----:B------:R-:W-:-:S05]  /*01e0*/  IMAD.WIDE R8, R0, 0x2, R8 ;  /* 0x0000000200087825 */ /* 0x000fca00078e0208 */
[----:B--2---:R0:W-:Y:S04]  /*01f0*/  STG.E.U16 desc[UR4][R8.64], R15 ;  /* 0x0000000f08007986 */ /* 0x0041e8000c101504 */
[----:B------:R-:W2:Y:S04]  /*0200*/  LDG.E.64 R10, desc[UR4][R4.64+0x8] ;  /* 0x00000804040a7981 */ /* 0x000ea8000c1e1b00 */
[----:B------:R-:W3:Y:S01]  /*0210*/  LDG.E.U16 R17, desc[UR4][R2.64+0x2] ;  /* 0x0000020402117981 */ /* 0x000ee2000c1e1500 */
[----:B--2---:R-:W-:-:S05]  /*0220*/  IADD3 R10, P0, PT, R7, R10, RZ ;  /* 0x0000000a070a7210 */ /* 0x004fca0007f1e0ff */
[----:B------:R-:W-:Y:S02]  /*0230*/  IMAD.X R11, R11, 0x1, R6, P0 ;  /* 0x000000010b0b7824 */ /* 0x000fe400000e0606 */
[----:B------:R-:W-:-:S05]  /*0240*/  IMAD.WIDE R10, R0, 0x2, R10 ;  /* 0x00000002000a7825 */ /* 0x000fca00078e020a */
[----:B---3--:R-:W-:Y:S04]  /*0250*/  STG.E.U16 desc[UR4][R10.64], R17 ;  /* 0x000000110a007986 */ /* 0x008fe8000c101504 */
[----:B------:R-:W2:Y:S04]  /*0260*/  LDG.E.64 R12, desc[UR4][R4.64+0x10] ;  /* 0x00001004040c7981 */ /* 0x000ea8000c1e1b00 */
[----:B------:R-:W3:Y:S01]  /*0270*/  LDG.E.U16 R19, desc[UR4][R2.64+0x4] ;  /* 0x0000040402137981 */ /* 0x000ee2000c1e1500 */
[----:B--2---:R-:W-:-:S04]  /*0280*/  IADD3 R12, P0, PT, R7, R12, RZ ;  /* 0x0000000c070c7210 */ /* 0x004fc80007f1e0ff */
[----:B------:R-:W-:-:S03]  /*0290*/  IADD3.X R13, PT, PT, R13, R6, RZ, P0, !PT ;  /* 0x000000060d0d7210 */ /* 0x000fc600007fe4ff */
[----:B0-----:R-:W-:-:S05]  /*02a0*/  IMAD.WIDE R8, R0, 0x2, R12 ;  /* 0x0000000200087825 */ /* 0x001fca00078e020c */
[----:B---3--:R-:W-:Y:S04]  /*02b0*/  STG.E.U16 desc[UR4][R8.64], R19 ;  /* 0x0000001308007986 */ /* 0x008fe8000c101504 */
[----:B------:R-:W2:Y:S04]  /*02c0*/  LDG.E.64 R12, desc[UR4][R4.64+0x18] ;  /* 0x00001804040c7981 */ /* 0x000ea8000c1e1b00 */
[----:B------:R-:W3:Y:S01]  /*02d0*/  LDG.E.U16 R15, desc[UR4][R2.64+0x6] ;  /* 0x00000604020f7981 */ /* 0x000ee2000c1e1500 */
[----:B--2---:R-:W-:-:S05]  /*02e0*/  IADD3 R12, P0, PT, R7, R12, RZ ;  /* 0x0000000c070c7210 */ /* 0x004fca0007f1e0ff */
[----:B------:R-:W-:Y:S02]  /*02f0*/  IMAD.X R13, R13, 0x1, R6, P0 ;  /* 0x000000010d0d7824 */ /* 0x000fe400000e0606 */
[----:B------:R-:W-:-:S05]  /*0300*/  IMAD.WIDE R6, R0, 0x2, R12 ;  /* 0x0000000200067825 */ /* 0x000fca00078e020c */
[----:B---3--:R-:W-:Y:S01]  /*0310*/  STG.E.U16 desc[UR4][R6.64], R15 ;  /* 0x0000000f06007986 */ /* 0x008fe2000c101504 */
[----:B------:R-:W-:Y:S05]  /*0320*/  EXIT ;  /* 0x000000000000794d */ /* 0x000fea0003800000 */
.L_x_9:
        /* <DEDUP_REMOVED lines=13> */
.L_x_41:


//--------------------- .text._Z21nppiCopy_CxPxR_kernelIhLi4EEvPKT_iPKPS0_iii --------------------------
	.section	.text._Z21nppiCopy_CxPxR_kernelIhLi4EEvPKT_iPKPS0_iii,"ax",@progbits
	.align	128
        .global         _Z21nppiCopy_CxPxR_kernelIhLi4EEvPKT_iPKPS0_iii
        .type           _Z21nppiCopy_CxPxR_kernelIhLi4EEvPKT_iPKPS0_iii,@function
        .size           _Z21nppiCopy_CxPxR_kernelIhLi4EEvPKT_iPKPS0_iii,(.L_x_42 - _Z21nppiCopy_CxPxR_kernelIhLi4EEvPKT_iPKPS0_iii)
        .other          _Z21nppiCopy_CxPxR_kernelIhLi4EEvPKT_iPKPS0_iii,@"STO_CUDA_ENTRY STV_DEFAULT"
_Z21nppiCopy_CxPxR_kernelIhLi4EEvPKT_iPKPS0_iii:
.text._Z21nppiCopy_CxPxR_kernelIhLi4EEvPKT_iPKPS0_iii:
        /* <DEDUP_REMOVED lines=16> */
[----:B------:R-:W-:Y:S01]  /*0100*/  IMAD.SHL.U32 R2, R0, 0x4, RZ ;  /* 0x0000000400027824 */ /* 0x000fe200078e00ff */
[----:B------:R-:W0:Y:S04]  /*0110*/  LDCU.64 UR4, c[0x0][0x358] ;  /* 0x00006b00ff0477ac */ /* 0x000e280008000a00 */
[----:B------:R-:W-:Y:S01]  /*0120*/  SHF.R.S32.HI R10, RZ, 0x1f, R2 ;  /* 0x0000001fff0a7819 */ /* 0x000fe20000011402 */
[----:B------:R-:W2:Y:S01]  /*0130*/  LDCU.64 UR8, c[0x0][0x380] ;  /* 0x00007000ff0877ac */ /* 0x000ea20008000a00 */
[----:B-1----:R-:W-:Y:S01]  /*0140*/  IMAD R3, R8, UR6, RZ ;  /* 0x0000000608037c24 */ /* 0x002fe2000f8e02ff */
[----:B------:R-:W1:Y:S01]  /*0150*/  LDCU UR6, c[0x0][0x398] ;  /* 0x00007300ff0677ac */ /* 0x000e620008000800 */
[----:B0-----:R-:W3:Y:S03]  /*0160*/  LDG.E.64 R6, desc[UR4][R4.64] ;  /* 0x0000000404067981 */ /* 0x001ee6000c1e1b00 */
[----:B--2---:R-:W-:-:S02]  /*0170*/  IADD3 R2, P0, P1, R2, UR8, R3 ;  /* 0x0000000802027c10 */ /* 0x004fc4000f91e003 */
[----:B------:R-:W-:-:S04]  /*0180*/  SHF.R.S32.HI R3, RZ, 0x1f, R3 ;  /* 0x0000001fff037819 */ /* 0x000fc80000011403 */
[----:B------:R-:W-:-:S05]  /*0190*/  IADD3.X R3, PT, PT, R10, UR9, R3, P0, P1 ;  /* 0x000000090a037c10 */ /* 0x000fca00087e2403 */
[----:B------:R-:W2:Y:S01]  /*01a0*/  LDG.E.U8 R15, desc[UR4][R2.64] ;  /* 0x00000004020f7981 */ /* 0x000ea2000c1e1100 */
[----:B-1----:R-:W-:Y:S01]  /*01b0*/  IMAD R9, R8, UR6, RZ ;  /* 0x0000000608097c24 */ /* 0x002fe2000f8e02ff */
[----:B------:R-:W-:-:S04]  /*01c0*/  SHF.R.S32.HI R8, RZ, 0x1f, R0 ;  /* 0x0000001fff087819 */ /* 0x000fc80000011400 */
[----:B------:R-:W-:-:S04]  /*01d0*/  IADD3 R21, P0, PT, R0, R9, RZ ;  /* 0x0000000900157210 */ /* 0x000fc80007f1e0ff */
[----:B------:R-:W-:Y:S02]  /*01e0*/  LEA.HI.X.SX32 R23, R9, R8, 0x1, P0 ;  /* 0x0000000809177211 */ /* 0x000fe400000f0eff */
[----:B---3--:R-:W-:-:S05]  /*01f0*/  IADD3 R8, P0, PT, R6, R21, RZ ;  /* 0x0000001506087210 */ /* 0x008fca0007f1e0ff */
[----:B------:R-:W-:-:S05]  /*0200*/  IMAD.X R9, R7, 0x1, R23, P0 ;  /* 0x0000000107097824 */ /* 0x000fca00000e0617 */
[----:B--2---:R0:W-:Y:S04]  /*0210*/  STG.E.U8 desc[UR4][R8.64], R15 ;  /* 0x0000000f08007986 */ /* 0x0041e8000c101104 */
[----:B------:R-:W2:Y:S04]  /*0220*/  LDG.E.64 R6, desc[UR4][R4.64+0x8] ;  /* 0x0000080404067981 */ /* 0x000ea8000c1e1b00 */
[----:B------:R-:W3:Y:S01]  /*0230*/  LDG.E.U8 R17, desc[UR4][R2.64+0x1] ;  /* 0x0000010402117981 */ /* 0x000ee2000c1e1100 */
[----:B--2---:R-:W-:-:S05]  /*0240*/  IADD3 R10, P0, PT, R6, R21, RZ ;  /* 0x00000015060a7210 */ /* 0x004fca0007f1e0ff */
[----:B------:R-:W-:-:S05]  /*0250*/  IMAD.X R11, R7, 0x1, R23, P0 ;  /* 0x00000001070b7824 */ /* 0x000fca00000e0617 */
[----:B---3--:R-:W-:Y:S04]  /*0260*/  STG.E.U8 desc[UR4][R10.64], R17 ;  /* 0x000000110a007986 */ /* 0x008fe8000c101104 */
[----:B------:R-:W2:Y:S04]  /*0270*/  LDG.E.64 R6, desc[UR4][R4.64+0x10] ;  /* 0x0000100404067981 */ /* 0x000ea8000c1e1b00 */
[----:B------:R-:W3:Y:S01]  /*0280*/  LDG.E.U8 R19, desc[UR4][R2.64+0x2] ;  /* 0x0000020402137981 */ /* 0x000ee2000c1e1100 */
[----:B--2---:R-:W-:-:S05]  /*0290*/  IADD3 R12, P0, PT, R6, R21, RZ ;  /* 0x00000015060c7210 */ /* 0x004fca0007f1e0ff */
[----:B------:R-:W-:-:S05]  /*02a0*/  IMAD.X R13, R7, 0x1, R23, P0 ;  /* 0x00000001070d7824 */ /* 0x000fca00000e0617 */
[----:B---3--:R-:W-:Y:S04]  /*02b0*/  STG.E.U8 desc[UR4][R12.64], R19 ;  /* 0x000000130c007986 */ /* 0x008fe8000c101104 */
[----:B------:R-:W2:Y:S04]  /*02c0*/  LDG.E.64 R6, desc[UR4][R4.64+0x18] ;  /* 0x0000180404067981 */ /* 0x000ea8000c1e1b00 */
[----:B0-----:R-:W3:Y:S01]  /*02d0*/  LDG.E.U8 R9, desc[UR4][R2.64+0x3] ;  /* 0x0000030402097981 */ /* 0x001ee2000c1e1100 */
[----:B--2---:R-:W-:-:S05]  /*02e0*/  IADD3 R6, P0, PT, R6, R21, RZ ;  /* 0x0000001506067210 */ /* 0x004fca0007f1e0ff */
[----:B------:R-:W-:-:S05]  /*02f0*/  IMAD.X R7, R7, 0x1, R23, P0 ;  /* 0x0000000107077824 */ /* 0x000fca00000e0617 */
[----:B---3--:R-:W-:Y:S01]  /*0300*/  STG.E.U8 desc[UR4][R6.64], R9 ;  /* 0x0000000906007986 */ /* 0x008fe2000c101104 */
[----:B------:R-:W-:Y:S05]  /*0310*/  EXIT ;  /* 0x000000000000794d */ /* 0x000fea0003800000 */
.L_x_10:
        /* <DEDUP_REMOVED lines=14> */
.L_x_42:


//--------------------- .text._Z21nppiCopy_CxPxR_kernelIfLi3EEvPKT_iPKPS0_iii --------------------------
	.section	.text._Z21nppiCopy_CxPxR_kernelIfLi3EEvPKT_iPKPS0_iii,"ax",@progbits
	.align	128
        .global         _Z21nppiCopy_CxPxR_kernelIfLi3EEvPKT_iPKPS0_iii
        .type           _Z21nppiCopy_CxPxR_kernelIfLi3EEvPKT_iPKPS0_iii,@function
        .size           _Z21nppiCopy_CxPxR_kernelIfLi3EEvPKT_iPKPS0_iii,(.L_x_43 - _Z21nppiCopy_CxPxR_kernelIfLi3EEvPKT_iPKPS0_iii)
        .other          _Z21nppiCopy_CxPxR_kernelIfLi3EEvPKT_iPKPS0_iii,@"STO_CUDA_ENTRY STV_DEFAULT"
_Z21nppiCopy_CxPxR_kernelIfLi3EEvPKT_iPKPS0_iii:
.text._Z21nppiCopy_CxPxR_kernelIfLi3EEvPKT_iPKPS0_iii:
        /* <DEDUP_REMOVED lines=18> */
[----:B-1----:R-:W-:Y:S01]  /*0120*/  IMAD R5, R8, UR6, RZ ;  /* 0x0000000608057c24 */ /* 0x002fe2000f8e02ff */
[----:B------:R-:W1:Y:S01]  /*0130*/  LDCU UR6, c[0x0][0x398] ;  /* 0x00007300ff0677ac */ /* 0x000e620008000800 */
[----:B0-----:R-:W3:Y:S01]  /*0140*/  LDG.E.64 R6, desc[UR4][R2.64] ;  /* 0x0000000402067981 */ /* 0x001ee2000c1e1b00 */
[----:B------:R-:W-:Y:S02]  /*0150*/  IMAD R9, R0, 0x3, RZ ;  /* 0x0000000300097824 */ /* 0x000fe400078e02ff */
        /* <DEDUP_REMOVED lines=12> */
[----:B--2---:R-:W-:-:S04]  /*0220*/  IADD3 R8, P0, PT, R13, R8, RZ ;  /* 0x000000080d087210 */ /* 0x004fc80007f1e0ff */
[----:B------:R-:W-:-:S03]  /*0230*/  IADD3.X R9, PT, PT, R9, R21, RZ, P0, !PT ;  /* 0x0000001509097210 */ /* 0x000fc600007fe4ff */
[----:B------:R-:W-:-:S05]  /*0240*/  IMAD.WIDE R8, R0, 0x4, R8 ;  /* 0x0000000400087825 */ /* 0x000fca00078e0208 */
[----:B---3--:R-:W-:Y:S04]  /*0250*/  STG.E desc[UR4][R8.64], R17 ;  /* 0x0000001108007986 */ /* 0x008fe8000c101904 */
[----:B------:R-:W2:Y:S04]  /*0260*/  LDG.E.64 R10, desc[UR4][R2.64+0x10] ;  /* 0x00001004020a7981 */ /* 0x000ea8000c1e1b00 */
[----:B------:R-:W3:Y:S01]  /*0270*/  LDG.E R19, desc[UR4][R4.64+0x8] ;  /* 0x0000080404137981 */ /* 0x000ee2000c1e1900 */
[----:B--2---:R-:W-:-:S04]  /*0280*/  IADD3 R10, P0, PT, R13, R10, RZ ;  /* 0x0000000a0d0a7210 */ /* 0x004fc80007f1e0ff */
[----:B------:R-:W-:-:S03]  /*0290*/  IADD3.X R11, PT, PT, R11, R21, RZ, P0, !PT ;  /* 0x000000150b0b7210 */ /* 0x000fc600007fe4ff */
[----:B0-----:R-:W-:-:S05]  /*02a0*/  IMAD.WIDE R6, R0, 0x4, R10 ;  /* 0x0000000400067825 */ /* 0x001fca00078e020a */
[----:B---3--:R-:W-:Y:S01]  /*02b0*/  STG.E desc[UR4][R6.64], R19 ;  /* 0x0000001306007986 */ /* 0x008fe2000c101904 */
[----:B------:R-:W-:Y:S05]  /*02c0*/  EXIT ;  /* 0x000000000000794d */ /* 0x000fea0003800000 */
.L_x_11:
        /* <DEDUP_REMOVED lines=11> */
.L_x_43:


//--------------------- .text._Z21nppiCopy_CxPxR_kernelIiLi3EEvPKT_iPKPS0_iii --------------------------
	.section	.text._Z21nppiCopy_CxPxR_kernelIiLi3EEvPKT_iPKPS0_iii,"ax",@progbits
	.align	128
        .global         _Z21nppiCopy_CxPxR_kernelIiLi3EEvPKT_iPKPS0_iii
        .type           _Z21nppiCopy_CxPxR_kernelIiLi3EEvPKT_iPKPS0_iii,@function
        .size           _Z21nppiCopy_CxPxR_kernelIiLi3EEvPKT_iPKPS0_iii,(.L_x_44 - _Z21nppiCopy_CxPxR_kernelIiLi3EEvPKT_iPKPS0_iii)
        .other          _Z21nppiCopy_CxPxR_kernelIiLi3EEvPKT_iPKPS0_iii,@"STO_CUDA_ENTRY STV_DEFAULT"
_Z21nppiCopy_CxPxR_kernelIiLi3EEvPKT_iPKPS0_iii:
.text._Z21nppiCopy_CxPxR_kernelIiLi3EEvPKT_iPKPS0_iii:
        /* <DEDUP_REMOVED lines=45> */
.L_x_12:
        /* <DEDUP_REMOVED lines=11> */
.L_x_44:


//--------------------- .text._Z21nppiCopy_CxPxR_kernelIsLi3EEvPKT_iPKPS0_iii --------------------------
	.section	.text._Z21nppiCopy_CxPxR_kernelIsLi3EEvPKT_iPKPS0_iii,"ax",@progbits
	.align	128
        .global         _Z21nppiCopy_CxPxR_kernelIsLi3EEvPKT_iPKPS0_iii
        .type           _Z21nppiCopy_CxPxR_kernelIsLi3EEvPKT_iPKPS0_iii,@function
        .size           _Z21nppiCopy_CxPxR_kernelIsLi3EEvPKT_iPKPS0_iii,(.L_x_45 - _Z21nppiCopy_CxPxR_kernelIsLi3EEvPKT_iPKPS0_iii)
        .other          _Z21nppiCopy_CxPxR_kernelIsLi3EEvPKT_iPKPS0_iii,@"STO_CUDA_ENTRY STV_DEFAULT"
_Z21nppiCopy_CxPxR_kernelIsLi3EEvPKT_iPKPS0_iii:
.text._Z21nppiCopy_CxPxR_kernelIsLi3EEvPKT_iPKPS0_iii:
        /* <DEDUP_REMOVED lines=34> */
[----:B--2---:R-:W-:-:S04]  /*0220*/  IADD3 R8, P0, PT, R13, R8, RZ ;  /* 0x000000080d087210 */ /* 0x004fc80007f1e0ff */
[----:B------:R-:W-:-:S03]  /*0230*/  IADD3.X R9, PT, PT, R9, R21, RZ, P0, !PT ;  /* 0x0000001509097210 */ /* 0x000fc600007fe4ff */
[----:B------:R-:W-:-:S05]  /*0240*/  IMAD.WIDE R8, R0, 0x2, R8 ;  /* 0x0000000200087825 */ /* 0x000fca00078e0208 */
[----:B---3--:R-:W-:Y:S04]  /*0250*/  STG.E.U16 desc[UR4][R8.64], R17 ;  /* 0x0000001108007986 */ /* 0x008fe8000c101504 */
[----:B------:R-:W2:Y:S04]  /*0260*/  LDG.E.64 R10, desc[UR4][R2.64+0x10] ;  /* 0x00001004020a7981 */ /* 0x000ea8000c1e1b00 */
[----:B------:R-:W3:Y:S01]  /*0270*/  LDG.E.U16 R19, desc[UR4][R4.64+0x4] ;  /* 0x0000040404137981 */ /* 0x000ee2000c1e1500 */
[----:B--2---:R-:W-:-:S04]  /*0280*/  IADD3 R10, P0, PT, R13, R10, RZ ;  /* 0x0000000a0d0a7210 */ /* 0x004fc80007f1e0ff */
[----:B------:R-:W-:-:S03]  /*0290*/  IADD3.X R11, PT, PT, R11, R21, RZ, P0, !PT ;  /* 0x000000150b0b7210 */ /* 0x000fc600007fe4ff */
[----:B0-----:R-:W-:-:S05]  /*02a0*/  IMAD.WIDE R6, R0, 0x2, R10 ;  /* 0x0000000200067825 */ /* 0x001fca00078e020a */
[----:B---3--:R-:W-:Y:S01]  /*02b0*/  STG.E.U16 desc[UR4][R6.64], R19 ;  /* 0x0000001306007986 */ /* 0x008fe2000c101504 */
[----:B------:R-:W-:Y:S05]  /*02c0*/  EXIT ;  /* 0x000000000000794d */ /* 0x000fea0003800000 */
.L_x_13:
        /* <DEDUP_REMOVED lines=11> */
.L_x_45:


//--------------------- .text._Z21nppiCopy_CxPxR_kernelItLi3EEvPKT_iPKPS0_iii --------------------------
	.section	.text._Z21nppiCopy_CxPxR_kernelItLi3EEvPKT_iPKPS0_iii,"ax",@progbits
	.align	128
        .global         _Z21nppiCopy_CxPxR_kernelItLi3EEvPKT_iPKPS0_iii
        .type           _Z21nppiCopy_CxPxR_kernelItLi3EEvPKT_iPKPS0_iii,@function
        .size           _Z21nppiCopy_CxPxR_kernelItLi3EEvPKT_iPKPS0_iii,(.L_x_46 - _Z21nppiCopy_CxPxR_kernelItLi3EEvPKT_iPKPS0_iii)
        .other          _Z21nppiCopy_CxPxR_kernelItLi3EEvPKT_iPKPS0_iii,@"STO_CUDA_ENTRY STV_DEFAULT"
_Z21nppiCopy_CxPxR_kernelItLi3EEvPKT_iPKPS0_iii:
.text._Z21nppiCopy_CxPxR_kernelItLi3EEvPKT_iPKPS0_iii:
        /* <DEDUP_REMOVED lines=45> */
.L_x_14:
        /* <DEDUP_REMOVED lines=11> */
.L_x_46:


//--------------------- .text._Z21nppiCopy_CxPxR_kernelIhLi3EEvPKT_iPKPS0_iii --------------------------
	.section	.text._Z21nppiCopy_CxPxR_kernelIhLi3EEvPKT_iPKPS0_iii,"ax",@progbits
	.align	128
        .global         _Z21nppiCopy_CxPxR_kernelIhLi3EEvPKT_iPKPS0_iii
        .type           _Z21nppiCopy_CxPxR_kernelIhLi3EEvPKT_iPKPS0_iii,@function
        .size           _Z21nppiCopy_CxPxR_kernelIhLi3EEvPKT_iPKPS0_iii,(.L_x_47 - _Z21nppiCopy_CxPxR_kernelIhLi3EEvPKT_iPKPS0_iii)
        .other          _Z21nppiCopy_CxPxR_kernelIhLi3EEvPKT_iPKPS0_iii,@"STO_CUDA_ENTRY STV_DEFAULT"
_Z21nppiCopy_CxPxR_kernelIhLi3EEvPKT_iPKPS0_iii:
.text._Z21nppiCopy_CxPxR_kernelIhLi3EEvPKT_iPKPS0_iii:
        /* <DEDUP_REMOVED lines=16> */
[----:B------:R-:W-:Y:S01]  /*0100*/  IMAD R2, R0, 0x3, RZ ;  /* 0x0000000300027824 */ /* 0x000fe200078e02ff */
        /* <DEDUP_REMOVED lines=16> */
[----:B--2---:R-:W-:Y:S04]  /*0210*/  STG.E.U8 desc[UR4][R8.64], R13 ;  /* 0x0000000d08007986 */ /* 0x004fe8000c101104 */
        /* <DEDUP_REMOVED lines=9> */
[----:B---3--:R-:W-:Y:S01]  /*02b0*/  STG.E.U8 desc[UR4][R6.64], R17 ;  /* 0x0000001106007986 */ /* 0x008fe2000c101104 */
[----:B------:R-:W-:Y:S05]  /*02c0*/  EXIT ;  /* 0x000000000000794d */ /* 0x000fea0003800000 */
.L_x_15:
        /* <DEDUP_REMOVED lines=11> */
.L_x_47:


//--------------------- .text._Z15nppiCopy_kernelIfLi4EEvPKT_iPS0_iii --------------------------
	.section	.text._Z15nppiCopy_kernelIfLi4EEvPKT_iPS0_iii,"ax",@progbits
	.align	128
        .global         _Z15nppiCopy_kernelIfLi4EEvPKT_iPS0_iii
        .type           _Z15nppiCopy_kernelIfLi4EEvPKT_iPS0_iii,@function
        .size           _Z15nppiCopy_kernelIfLi4EEvPKT_iPS0_iii,(.L_x_48 - _Z15nppiCopy_kernelIfLi4EEvPKT_iPS0_iii)
        .other          _Z15nppiCopy_kernelIfLi4EEvPKT_iPS0_iii,@"STO_CUDA_ENTRY STV_DEFAULT"
_Z15nppiCopy_kernelIfLi4EEvPKT_iPS0_iii:
.text._Z15nppiCopy_kernelIfLi4EEvPKT_iPS0_iii:
        /* <DEDUP_REMOVED lines=14> */
[----:B------:R-:W0:Y:S01]  /*00e0*/  LDCU UR4, c[0x0][0x388] ;  /* 0x00007100ff0477ac */ /* 0x000e220008000800 */
[----:B------:R-:W-:Y:S01]  /*00f0*/  SHF.L.U32 R7, R0, 0x2, RZ ;  /* 0x0000000200077819 */ /* 0x000fe200000006ff */
[----:B------:R-:W1:Y:S01]  /*0100*/  LDCU.64 UR6, c[0x0][0x380] ;  /* 0x00007000ff0677ac */ /* 0x000e620008000a00 */
[----:B------:R-:W2:Y:S01]  /*0110*/  LDCU.64 UR8, c[0x0][0x390] ;  /* 0x00007200ff0877ac */ /* 0x000ea20008000a00 */
[----:B0-----:R-:W-:Y:S01]  /*0120*/  IMAD R3, R4, UR4, RZ ;  /* 0x0000000404037c24 */ /* 0x001fe2000f8e02ff */
[----:B------:R-:W0:Y:S04]  /*0130*/  LDCU.64 UR4, c[0x0][0x358] ;  /* 0x00006b00ff0477ac */ /* 0x000e280008000a00 */
[C---:B-1----:R-:W-:Y:S01]  /*0140*/  IADD3 R2, P0, PT, R3.reuse, UR6, RZ ;  /* 0x0000000603027c10 */ /* 0x042fe2000ff1e0ff */
[----:B------:R-:W1:Y:S03]  /*0150*/  LDCU UR6, c[0x0][0x398] ;  /* 0x00007300ff0677ac */ /* 0x000e660008000800 */
[----:B------:R-:W-:-:S03]  /*0160*/  LEA.HI.X.SX32 R3, R3, UR7, 0x1, P0 ;  /* 0x0000000703037c11 */ /* 0x000fc600080f0eff */
[----:B------:R-:W-:-:S05]  /*0170*/  IMAD.WIDE R2, R7, 0x4, R2 ;  /* 0x0000000407027825 */ /* 0x000fca00078e0202 */
[----:B0-----:R-:W3:Y:S01]  /*0180*/  LDG.E R9, desc[UR4][R2.64] ;  /* 0x0000000402097981 */ /* 0x001ee2000c1e1900 */
[----:B-1----:R-:W-:-:S05]  /*0190*/  IMAD R0, R4, UR6, RZ ;  /* 0x0000000604007c24 */ /* 0x002fca000f8e02ff */
[----:B--2---:R-:W-:-:S04]  /*01a0*/  IADD3 R4, P0, PT, R0, UR8, RZ ;  /* 0x0000000800047c10 */ /* 0x004fc8000ff1e0ff */
[----:B------:R-:W-:-:S03]  /*01b0*/  LEA.HI.X.SX32 R5, R0, UR9, 0x1, P0 ;  /* 0x0000000900057c11 */ /* 0x000fc600080f0eff */
[----:B------:R-:W-:-:S05]  /*01c0*/  IMAD.WIDE R4, R7, 0x4, R4 ;  /* 0x0000000407047825 */ /* 0x000fca00078e0204 */
[----:B---3--:R-:W-:Y:S04]  /*01d0*/  STG.E desc[UR4][R4.64], R9 ;  /* 0x0000000904007986 */ /* 0x008fe8000c101904 */
[----:B------:R-:W2:Y:S04]  /*01e0*/  LDG.E R7, desc[UR4][R2.64+0x4] ;  /* 0x0000040402077981 */ /* 0x000ea8000c1e1900 */
[----:B--2---:R-:W-:Y:S04]  /*01f0*/  STG.E desc[UR4][R4.64+0x4], R7 ;  /* 0x0000040704007986 */ /* 0x004fe8000c101904 */
[----:B------:R-:W2:Y:S04]  /*0200*/  LDG.E R11, desc[UR4][R2.64+0x8] ;  /* 0x00000804020b7981 */ /* 0x000ea8000c1e1900 */
[----:B--2---:R-:W-:Y:S04]  /*0210*/  STG.E desc[UR4][R4.64+0x8], R11 ;  /* 0x0000080b04007986 */ /* 0x004fe8000c101904 */
[----:B------:R-:W2:Y:S04]  /*0220*/  LDG.E R13, desc[UR4][R2.64+0xc] ;  /* 0x00000c04020d7981 */ /* 0x000ea8000c1e1900 */
[----:B--2---:R-:W-:Y:S01]  /*0230*/  STG.E desc[UR4][R4.64+0xc], R13 ;  /* 0x00000c0d04007986 */ /* 0x004fe2000c101904 */
[----:B------:R-:W-:Y:S05]  /*0240*/  EXIT ;  /* 0x000000000000794d */ /* 0x000fea0003800000 */
.L_x_16:
        /* <DEDUP_REMOVED lines=11> */
.L_x_48:


//--------------------- .text._Z15nppiCopy_kernelIfLi3EEvPKT_iPS0_iii --------------------------
	.section	.text._Z15nppiCopy_kernelIfLi3EEvPKT_iPS0_iii,"ax",@progbits
	.align	128
        .global         _Z15nppiCopy_kernelIfLi3EEvPKT_iPS0_iii
        .type           _Z15nppiCopy_kernelIfLi3EEvPKT_iPS0_iii,@function
        .size           _Z15nppiCopy_kernelIfLi3EEvPKT_iPS0_iii,(.L_x_49 - _Z15nppiCopy_kernelIfLi3EEvPKT_iPS0_iii)
        .other          _Z15nppiCopy_kernelIfLi3EEvPKT_iPS0_iii,@"STO_CUDA_ENTRY STV_DEFAULT"
_Z15nppiCopy_kernelIfLi3EEvPKT_iPS0_iii:
.text._Z15nppiCopy_kernelIfLi3EEvPKT_iPS0_iii:
        /* <DEDUP_REMOVED lines=15> */
[----:B------:R-:W-:Y:S01]  /*00f0*/  IMAD R7, R0, 0x3, RZ ;  /* 0x0000000300077824 */ /* 0x000fe200078e02ff */
        /* <DEDUP_REMOVED lines=17> */
[----:B--2---:R-:W-:Y:S01]  /*0210*/  STG.E desc[UR4][R4.64+0x8], R11 ;  /* 0x0000080b04007986 */ /* 0x004fe2000c101904 */
[----:B------:R-:W-:Y:S05]  /*0220*/  EXIT ;  /* 0x000000000000794d */ /* 0x000fea0003800000 */
.L_x_17:
        /* <DEDUP_REMOVED lines=13> */
.L_x_49:


//--------------------- .text._Z15nppiCopy_kernelIfLi1EEvPKT_iPS0_iii --------------------------
	.section	.text._Z15nppiCopy_kernelIfLi1EEvPKT_iPS0_iii,"ax",@progbits
	.align	128
        .global         _Z15nppiCopy_kernelIfLi1EEvPKT_iPS0_iii
        .type           _Z15nppiCopy_kernelIfLi1EEvPKT_iPS0_iii,@function
        .size           _Z15nppiCopy_kernelIfLi1EEvPKT_iPS0_iii,(.L_x_50 - _Z15nppiCopy_kernelIfLi1EEvPKT_iPS0_iii)
        .other          _Z15nppiCopy_kernelIfLi1EEvPKT_iPS0_iii,@"STO_CUDA_ENTRY STV_DEFAULT"
_Z15nppiCopy_kernelIfLi1EEvPKT_iPS0_iii:
.text._Z15nppiCopy_kernelIfLi1EEvPKT_iPS0_iii:
        /* <DEDUP_REMOVED lines=15> */
[----:B------:R-:W1:Y:S01]  /*00f0*/  LDCU.64 UR6, c[0x0][0x380] ;  /* 0x00007000ff0677ac */ /* 0x000e620008000a00 */
[----:B------:R-:W2:Y:S01]  /*0100*/  LDCU.64 UR8, c[0x0][0x390] ;  /* 0x00007200ff0877ac */ /* 0x000ea20008000a00 */
[----:B0-----:R-:W-:Y:S01]  /*0110*/  IMAD R3, R0, UR4, RZ ;  /* 0x0000000400037c24 */ /* 0x001fe2000f8e02ff */
[----:B------:R-:W0:Y:S04]  /*0120*/  LDCU.64 UR4, c[0x0][0x358] ;  /* 0x00006b00ff0477ac */ /* 0x000e280008000a00 */
[C---:B-1----:R-:W-:Y:S01]  /*0130*/  IADD3 R2, P0, PT, R3.reuse, UR6, RZ ;  /* 0x0000000603027c10 */ /* 0x042fe2000ff1e0ff */
[----:B------:R-:W1:Y:S03]  /*0140*/  LDCU UR6, c[0x0][0x398] ;  /* 0x00007300ff0677ac */ /* 0x000e660008000800 */
[----:B------:R-:W-:-:S03]  /*0150*/  LEA.HI.X.SX32 R3, R3, UR7, 0x1, P0 ;  /* 0x0000000703037c11 */ /* 0x000fc600080f0eff */
[----:B------:R-:W-:-:S06]  /*0160*/  IMAD.WIDE R2, R7, 0x4, R2 ;  /* 0x0000000407027825 */ /* 0x000fcc00078e0202 */
[----:B0-----:R-:W3:Y:S01]  /*0170*/  LDG.E R3, desc[UR4][R2.64] ;  /* 0x0000000402037981 */ /* 0x001ee2000c1e1900 */
[----:B-1----:R-:W-:-:S05]  /*0180*/  IMAD R0, R0, UR6, RZ ;  /* 0x0000000600007c24 */ /* 0x002fca000f8e02ff */
[----:B--2---:R-:W-:-:S04]  /*0190*/  IADD3 R4, P0, PT, R0, UR8, RZ ;  /* 0x0000000800047c10 */ /* 0x004fc8000ff1e0ff */
[----:B------:R-:W-:-:S03]  /*01a0*/  LEA.HI.X.SX32 R5, R0, UR9, 0x1, P0 ;  /* 0x0000000900057c11 */ /* 0x000fc600080f0eff */
[----:B------:R-:W-:-:S05]  /*01b0*/  IMAD.WIDE R4, R7, 0x4, R4 ;  /* 0x0000000407047825 */ /* 0x000fca00078e0204 */
[----:B---3--:R-:W-:Y:S01]  /*01c0*/  STG.E desc[UR4][R4.64], R3 ;  /* 0x0000000304007986 */ /* 0x008fe2000c101904 */
[----:B------:R-:W-:Y:S05]  /*01d0*/  EXIT ;  /* 0x000000000000794d */ /* 0x000fea0003800000 */
.L_x_18:
        /* <DEDUP_REMOVED lines=10> */
.L_x_50:


//--------------------- .text._Z15nppiCopy_kernelIiLi4EEvPKT_iPS0_iii --------------------------
	.section	.text._Z15nppiCopy_kernelIiLi4EEvPKT_iPS0_iii,"ax",@progbits
	.align	128
        .global         _Z15nppiCopy_kernelIiLi4EEvPKT_iPS0_iii
        .type           _Z15nppiCopy_kernelIiLi4EEvPKT_iPS0_iii,@function
        .size           _Z15nppiCopy_kernelIiLi4EEvPKT_iPS0_iii,(.L_x_51 - _Z15nppiCopy_kernelIiLi4EEvPKT_iPS0_iii)
        .other          _Z15nppiCopy_kernelIiLi4EEvPKT_iPS0_iii,@"STO_CUDA_ENTRY STV_DEFAULT"
_Z15nppiCopy_kernelIiLi4EEvPKT_iPS0_iii:
.text._Z15nppiCopy_kernelIiLi4EEvPKT_iPS0_iii:
        /* <DEDUP_REMOVED lines=37> */
.L_x_19:
        /* <DEDUP_REMOVED lines=11> */
.L_x_51:


//--------------------- .text._Z15nppiCopy_kernelIiLi3EEvPKT_iPS0_iii --------------------------
	.section	.text._Z15nppiCopy_kernelIiLi3EEvPKT_iPS0_iii,"ax",@progbits
	.align	128
        .global         _Z15nppiCopy_kernelIiLi3EEvPKT_iPS0_iii
        .type           _Z15nppiCopy_kernelIiLi3EEvPKT_iPS0_iii,@function
        .size           _Z15nppiCopy_kernelIiLi3EEvPKT_iPS0_iii,(.L_x_52 - _Z15nppiCopy_kernelIiLi3EEvPKT_iPS0_iii)
        .other          _Z15nppiCopy_kernelIiLi3EEvPKT_iPS0_iii,@"STO_CUDA_ENTRY STV_DEFAULT"
_Z15nppiCopy_kernelIiLi3EEvPKT_iPS0_iii:
.text._Z15nppiCopy_kernelIiLi3EEvPKT_iPS0_iii:
        /* <DEDUP_REMOVED lines=35> */
.L_x_20:
        /* <DEDUP_REMOVED lines=13> */
.L_x_52:


//--------------------- .text._Z15nppiCopy_kernelIiLi1EEvPKT_iPS0_iii --------------------------
	.section	.text._Z15nppiCopy_kernelIiLi1EEvPKT_iPS0_iii,"ax",@progbits
	.align	128
        .global         _Z15nppiCopy_kernelIiLi1EEvPKT_iPS0_iii
        .type           _Z15nppiCopy_kernelIiLi1EEvPKT_iPS0_iii,@function
        .size           _Z15nppiCopy_kernelIiLi1EEvPKT_iPS0_iii,(.L_x_53 - _Z15nppiCopy_kernelIiLi1EEvPKT_iPS0_iii)
        .other          _Z15nppiCopy_kernelIiLi1EEvPKT_iPS0_iii,@"STO_CUDA_ENTRY STV_DEFAULT"
_Z15nppiCopy_kernelIiLi1EEvPKT_iPS0_iii:
.text._Z15nppiCopy_kernelIiLi1EEvPKT_iPS0_iii:
        /* <DEDUP_REMOVED lines=30> */
.L_x_21:
        /* <DEDUP_REMOVED lines=10> */
.L_x_53:


//--------------------- .text._Z15nppiCopy_kernelIsLi4EEvPKT_iPS0_iii --------------------------
	.section	.text._Z15nppiCopy_kernelIsLi4EEvPKT_iPS0_iii,"ax",@progbits
	.align	128
        .global         _Z15nppiCopy_kernelIsLi4EEvPKT_iPS0_iii
        .type           _Z15nppiCopy_kernelIsLi4EEvPKT_iPS0_iii,@function
        .size           _Z15nppiCopy_kernelIsLi4EEvPKT_iPS0_iii,(.L_x_54 - _Z15nppiCopy_kernelIsLi4EEvPKT_iPS0_iii)
        .other          _Z15nppiCopy_kernelIsLi4EEvPKT_iPS0_iii,@"STO_CUDA_ENTRY STV_DEFAULT"
_Z15nppiCopy_kernelIsLi4EEvPKT_iPS0_iii:
.text._Z15nppiCopy_kernelIsLi4EEvPKT_iPS0_iii:
        /* <DEDUP_REMOVED lines=24> */
[----:B0-----:R-:W3:Y:S01]  /*0180*/  LDG.E.U16 R9, desc[UR4][R2.64] ;  /* 0x0000000402097981 */ /* 0x001ee2000c1e1500 */
[----:B-1----:R-:W-:-:S05]  /*0190*/  IMAD R0, R4, UR6, RZ ;  /* 0x0000000604007c24 */ /* 0x002fca000f8e02ff */
[----:B--2---:R-:W-:-:S04]  /*01a0*/  IADD3 R4, P0, PT, R0, UR8, RZ ;  /* 0x0000000800047c10 */ /* 0x004fc8000ff1e0ff */
[----:B------:R-:W-:-:S03]  /*01b0*/  LEA.HI.X.SX32 R5, R0, UR9, 0x1, P0 ;  /* 0x0000000900057c11 */ /* 0x000fc600080f0eff */
[----:B------:R-:W-:-:S05]  /*01c0*/  IMAD.WIDE R4, R7, 0x2, R4 ;  /* 0x0000000207047825 */ /* 0x000fca00078e0204 */
[----:B---3--:R-:W-:Y:S04]  /*01d0*/  STG.E.U16 desc[UR4][R4.64], R9 ;  /* 0x0000000904007986 */ /* 0x008fe8000c101504 */
[----:B------:R-:W2:Y:S04]  /*01e0*/  LDG.E.U16 R7, desc[UR4][R2.64+0x2] ;  /* 0x0000020402077981 */ /* 0x000ea8000c1e1500 */
[----:B--2---:R-:W-:Y:S04]  /*01f0*/  STG.E.U16 desc[UR4][R4.64+0x2], R7 ;  /* 0x0000020704007986 */ /* 0x004fe8000c101504 */
[----:B------:R-:W2:Y:S04]  /*0200*/  LDG.E.U16 R11, desc[UR4][R2.64+0x4] ;  /* 0x00000404020b7981 */ /* 0x000ea8000c1e1500 */
[----:B--2---:R-:W-:Y:S04]  /*0210*/  STG.E.U16 desc[UR4][R4.64+0x4], R11 ;  /* 0x0000040b04007986 */ /* 0x004fe8000c101504 */
[----:B------:R-:W2:Y:S04]  /*0220*/  LDG.E.U16 R13, desc[UR4][R2.64+0x6] ;  /* 0x00000604020d7981 */ /* 0x000ea8000c1e1500 */
[----:B--2---:R-:W-:Y:S01]  /*0230*/  STG.E.U16 desc[UR4][R4.64+0x6], R13 ;  /* 0x0000060d04007986 */ /* 0x004fe2000c101504 */
[----:B------:R-:W-:Y:S05]  /*0240*/  EXIT ;  /* 0x000000000000794d */ /* 0x000fea0003800000 */
.L_x_22:
        /* <DEDUP_REMOVED lines=11> */
.L_x_54:


//--------------------- .text._Z15nppiCopy_kernelIsLi3EEvPKT_iPS0_iii --------------------------
	.section	.text._Z15nppiCopy_kernelIsLi3EEvPKT_iPS0_iii,"ax",@progbits
	.align	128
        .global         _Z15nppiCopy_kernelIsLi3EEvPKT_iPS0_iii
        .type           _Z15nppiCopy_kernelIsLi3EEvPKT_iPS0_iii,@function
        .size           _Z15nppiCopy_kernelIsLi3EEvPKT_iPS0_iii,(.L_x_55 - _Z15nppiCopy_kernelIsLi3EEvPKT_iPS0_iii)
        .other          _Z15nppiCopy_kernelIsLi3EEvPKT_iPS0_iii,@"STO_CUDA_ENTRY STV_DEFAULT"
_Z15nppiCopy_kernelIsLi3EEvPKT_iPS0_iii:
.text._Z15nppiCopy_kernelIsLi3EEvPKT_iPS0_iii:
        /* <DEDUP_REMOVED lines=33> */
[----:B--2---:R-:W-:Y:S01]  /*0210*/  STG.E.U16 desc[UR4][R4.64+0x4], R11 ;  /* 0x0000040b04007986 */ /* 0x004fe2000c101504 */
[----:B------:R-:W-:Y:S05]  /*0220*/  EXIT ;  /* 0x000000000000794d */ /* 0x000fea0003800000 */
.L_x_23:
        /* <DEDUP_REMOVED lines=13> */
.L_x_55:


//--------------------- .text._Z15nppiCopy_kernelIsLi1EEvPKT_iPS0_iii --------------------------
	.section	.text._Z15nppiCopy_kernelIsLi1EEvPKT_iPS0_iii,"ax",@progbits
	.align	128
        .global         _Z15nppiCopy_kernelIsLi1EEvPKT_iPS0_iii
        .type           _Z15nppiCopy_kernelIsLi1EEvPKT_iPS0_iii,@function
        .size           _Z15nppiCopy_kernelIsLi1EEvPKT_iPS0_iii,(.L_x_56 - _Z15nppiCopy_kernelIsLi1EEvPKT_iPS0_iii)
        .other          _Z15nppiCopy_kernelIsLi1EEvPKT_iPS0_iii,@"STO_CUDA_ENTRY STV_DEFAULT"
_Z15nppiCopy_kernelIsLi1EEvPKT_iPS0_iii:
.text._Z15nppiCopy_kernelIsLi1EEvPKT_iPS0_iii:
        /* <DEDUP_REMOVED lines=23> */
[----:B0-----:R-:W3:Y:S01]  /*0170*/  LDG.E.U16 R3, desc[UR4][R2.64] ;  /* 0x0000000402037981 */ /* 0x001ee2000c1e1500 */
[----:B-1----:R-:W-:-:S05]  /*0180*/  IMAD R0, R0, UR6, RZ ;  /* 0x0000000600007c24 */ /* 0x002fca000f8e02ff */
[----:B--2---:R-:W-:-:S04]  /*0190*/  IADD3 R4, P0, PT, R0, UR8, RZ ;  /* 0x0000000800047c10 */ /* 0x004fc8000ff1e0ff */
[----:B------:R-:W-:-:S03]  /*01a0*/  LEA.HI.X.SX32 R5, R0, UR9, 0x1, P0 ;  /* 0x0000000900057c11 */ /* 0x000fc600080f0eff */
[----:B------:R-:W-:-:S05]  /*01b0*/  IMAD.WIDE R4, R7, 0x2, R4 ;  /* 0x0000000207047825 */ /* 0x000fca00078e0204 */
[----:B---3--:R-:W-:Y:S01]  /*01c0*/  STG.E.U16 desc[UR4][R4.64], R3 ;  /* 0x0000000304007986 */ /* 0x008fe2000c101504 */
[----:B------:R-:W-:Y:S05]  /*01d0*/  EXIT ;  /* 0x000000000000794d */ /* 0x000fea0003800000 */
.L_x_24:
        /* <DEDUP_REMOVED lines=10> */
.L_x_56:


//--------------------- .text._Z15nppiCopy_kernelItLi4EEvPKT_iPS0_iii --------------------------
	.section	.text._Z15nppiCopy_kernelItLi4EEvPKT_iPS0_iii,"ax",@progbits
	.align	128
        .global         _Z15nppiCopy_kernelItLi4EEvPKT_iPS0_iii
        .type           _Z15nppiCopy_kernelItLi4EEvPKT_iPS0_iii,@function
        .size           _Z15nppiCopy_kernelItLi4EEvPKT_iPS0_iii,(.L_x_57 - _Z15nppiCopy_kernelItLi4EEvPKT_iPS0_iii)
        .other          _Z15nppiCopy_kernelItLi4EEvPKT_iPS0_iii,@"STO_CUDA_ENTRY STV_DEFAULT"
_Z15nppiCopy_kernelItLi4EEvPKT_iPS0_iii:
.text._Z15nppiCopy_kernelItLi4EEvPKT_iPS0_iii:
        /* <DEDUP_REMOVED lines=37> */
.L_x_25:
        /* <DEDUP_REMOVED lines=11> */
.L_x_57:


//--------------------- .text._Z15nppiCopy_kernelItLi3EEvPKT_iPS0_iii --------------------------
	.section	.text._Z15nppiCopy_kernelItLi3EEvPKT_iPS0_iii,"ax",@progbits
	.align	128
        .global         _Z15nppiCopy_kernelItLi3EEvPKT_iPS0_iii
        .type           _Z15nppiCopy_kernelItLi3EEvPKT_iPS0_iii,@function
        .size           _Z15nppiCopy_kernelItLi3EEvPKT_iPS0_iii,(.L_x_58 - _Z15nppiCopy_kernelItLi3EEvPKT_iPS0_iii)
        .other          _Z15nppiCopy_kernelItLi3EEvPKT_iPS0_iii,@"STO_CUDA_ENTRY STV_DEFAULT"
_Z15nppiCopy_kernelItLi3EEvPKT_iPS0_iii:
.text._Z15nppiCopy_kernelItLi3EEvPKT_iPS0_iii:
        /* <DEDUP_REMOVED lines=35> */
.L_x_26:
        /* <DEDUP_REMOVED lines=13> */
.L_x_58:


//--------------------- .text._Z15nppiCopy_kernelItLi1EEvPKT_iPS0_iii --------------------------
	.section	.text._Z15nppiCopy_kernelItLi1EEvPKT_iPS0_iii,"ax",@progbits
	.align	128
        .global         _Z15nppiCopy_kernelItLi1EEvPKT_iPS0_iii
        .type           _Z15nppiCopy_kernelItLi1EEvPKT_iPS0_iii,@function
        .size           _Z15nppiCopy_kernelItLi1EEvPKT_iPS0_iii,(.L_x_59 - _Z15nppiCopy_kernelItLi1EEvPKT_iPS0_iii)
        .other          _Z15nppiCopy_kernelItLi1EEvPKT_iPS0_iii,@"STO_CUDA_ENTRY STV_DEFAULT"
_Z15nppiCopy_kernelItLi1EEvPKT_iPS0_iii:
.text._Z15nppiCopy_kernelItLi1EEvPKT_iPS0_iii:
        /* <DEDUP_REMOVED lines=30> */
.L_x_27:
        /* <DEDUP_REMOVED lines=10> */
.L_x_59:


//--------------------- .text._Z15nppiCopy_kernelIhLi4EEvPKT_iPS0_iii --------------------------
	.section	.text._Z15nppiCopy_kernelIhLi4EEvPKT_iPS0_iii,"ax",@progbits
	.align	128
        .global         _Z15nppiCopy_kernelIhLi4EEvPKT_iPS0_iii
        .type           _Z15nppiCopy_kernelIhLi4EEvPKT_iPS0_iii,@function
        .size           _Z15nppiCopy_kernelIhLi4EEvPKT_iPS0_iii,(.L_x_60 - _Z15nppiCopy_kernelIhLi4EEvPKT_iPS0_iii)
        .other          _Z15nppiCopy_kernelIhLi4EEvPKT_iPS0_iii,@"STO_CUDA_ENTRY STV_DEFAULT"
_Z15nppiCopy_kernelIhLi4EEvPKT_iPS0_iii:
.text._Z15nppiCopy_kernelIhLi4EEvPKT_iPS0_iii:
        /* <DEDUP_REMOVED lines=15> */
[----:B------:R-:W-:Y:S01]  /*00f0*/  IMAD.SHL.U32 R5, R0, 0x4, RZ ;  /* 0x0000000400057824 */ /* 0x000fe200078e00ff */
[----:B------:R-:W1:Y:S04]  /*0100*/  LDCU.64 UR8, c[0x0][0x380] ;  /* 0x00007000ff0877ac */ /* 0x000e680008000a00 */
[----:B------:R-:W-:Y:S01]  /*0110*/  SHF.R.S32.HI R9, RZ, 0x1f, R5 ;  /* 0x0000001fff097819 */ /* 0x000fe20000011405 */
[----:B------:R-:W2:Y:S01]  /*0120*/  LDCU.64 UR4, c[0x0][0x358] ;  /* 0x00006b00ff0477ac */ /* 0x000ea20008000a00 */
[----:B0-----:R-:W-:Y:S01]  /*0130*/  IMAD R2, R4, UR6, RZ ;  /* 0x0000000604027c24 */ /* 0x001fe2000f8e02ff */
[----:B------:R-:W0:Y:S04]  /*0140*/  LDCU UR6, c[0x0][0x398] ;  /* 0x00007300ff0677ac */ /* 0x000e280008000800 */
[----:B------:R-:W-:-:S02]  /*0150*/  SHF.R.S32.HI R0, RZ, 0x1f, R2 ;  /* 0x0000001fff007819 */ /* 0x000fc40000011402 */
[----:B-1----:R-:W-:-:S04]  /*0160*/  IADD3 R2, P0, P1, R5, UR8, R2 ;  /* 0x0000000805027c10 */ /* 0x002fc8000f91e002 */
[----:B------:R-:W-:Y:S01]  /*0170*/  IADD3.X R3, PT, PT, R9, UR9, R0, P0, P1 ;  /* 0x0000000909037c10 */ /* 0x000fe200087e2400 */
[----:B------:R-:W1:Y:S04]  /*0180*/  LDCU.64 UR8, c[0x0][0x390] ;  /* 0x00007200ff0877ac */ /* 0x000e680008000a00 */
[----:B--2---:R-:W2:Y:S01]  /*0190*/  LDG.E.U8 R7, desc[UR4][R2.64] ;  /* 0x0000000402077981 */ /* 0x004ea2000c1e1100 */
[----:B0-----:R-:W-:-:S05]  /*01a0*/  IMAD R0, R4, UR6, RZ ;  /* 0x0000000604007c24 */ /* 0x001fca000f8e02ff */
[--C-:B-1----:R-:W-:Y:S02]  /*01b0*/  IADD3 R4, P0, P1, R5, UR8, R0.reuse ;  /* 0x0000000805047c10 */ /* 0x102fe4000f91e000 */
[----:B------:R-:W-:-:S04]  /*01c0*/  SHF.R.S32.HI R0, RZ, 0x1f, R0 ;  /* 0x0000001fff007819 */ /* 0x000fc80000011400 */
[----:B------:R-:W-:-:S05]  /*01d0*/  IADD3.X R5, PT, PT, R9, UR9, R0, P0, P1 ;  /* 0x0000000909057c10 */ /* 0x000fca00087e2400 */
[----:B--2---:R-:W-:Y:S04]  /*01e0*/  STG.E.U8 desc[UR4][R4.64], R7 ;  /* 0x0000000704007986 */ /* 0x004fe8000c101104 */
[----:B------:R-:W2:Y:S04]  /*01f0*/  LDG.E.U8 R9, desc[UR4][R2.64+0x1] ;  /* 0x0000010402097981 */ /* 0x000ea8000c1e1100 */
[----:B--2---:R-:W-:Y:S04]  /*0200*/  STG.E.U8 desc[UR4][R4.64+0x1], R9 ;  /* 0x0000010904007986 */ /* 0x004fe8000c101104 */
[----:B------:R-:W2:Y:S04]  /*0210*/  LDG.E.U8 R11, desc[UR4][R2.64+0x2] ;  /* 0x00000204020b7981 */ /* 0x000ea8000c1e1100 */
[----:B--2---:R-:W-:Y:S04]  /*0220*/  STG.E.U8 desc[UR4][R4.64+0x2], R11 ;  /* 0x0000020b04007986 */ /* 0x004fe8000c101104 */
[----:B------:R-:W2:Y:S04]  /*0230*/  LDG.E.U8 R13, desc[UR4][R2.64+0x3] ;  /* 0x00000304020d7981 */ /* 0x000ea8000c1e1100 */
[----:B--2---:R-:W-:Y:S01]  /*0240*/  STG.E.U8 desc[UR4][R4.64+0x3], R13 ;  /* 0x0000030d04007986 */ /* 0x004fe2000c101104 */
[----:B------:R-:W-:Y:S05]  /*0250*/  EXIT ;  /* 0x000000000000794d */ /* 0x000fea0003800000 */
.L_x_28:
        /* <DEDUP_REMOVED lines=10> */
.L_x_60:


//--------------------- .text._Z15nppiCopy_kernelIhLi3EEvPKT_iPS0_iii --------------------------
	.section	.text._Z15nppiCopy_kernelIhLi3EEvPKT_iPS0_iii,"ax",@progbits
	.align	128
        .global         _Z15nppiCopy_kernelIhLi3EEvPKT_iPS0_iii
        .type           _Z15nppiCopy_kernelIhLi3EEvPKT_iPS0_iii,@function
        .size           _Z15nppiCopy_kernelIhLi3EEvPKT_iPS0_iii,(.L_x_61 - _Z15nppiCopy_kernelIhLi3EEvPKT_iPS0_iii)
        .other          _Z15nppiCopy_kernelIhLi3EEvPKT_iPS0_iii,@"STO_CUDA_ENTRY STV_DEFAULT"
_Z15nppiCopy_kernelIhLi3EEvPKT_iPS0_iii:
.text._Z15nppiCopy_kernelIhLi3EEvPKT_iPS0_iii:
        /* <DEDUP_REMOVED lines=34> */
[----:B--2---:R-:W-:Y:S01]  /*0220*/  STG.E.U8 desc[UR4][R4.64+0x2], R11 ;  /* 0x0000020b04007986 */ /* 0x004fe2000c101104 */
[----:B------:R-:W-:Y:S05]  /*0230*/  EXIT ;  /* 0x000000000000794d */ /* 0x000fea0003800000 */
.L_x_29:
        /* <DEDUP_REMOVED lines=12> */
.L_x_61:


//--------------------- .text._Z15nppiCopy_kernelIhLi1EEvPKT_iPS0_iii --------------------------
	.section	.text._Z15nppiCopy_kernelIhLi1EEvPKT_iPS0_iii,"ax",@progbits
	.align	128
        .global         _Z15nppiCopy_kernelIhLi1EEvPKT_iPS0_iii
        .type           _Z15nppiCopy_kernelIhLi1EEvPKT_iPS0_iii,@function
        .size           _Z15nppiCopy_kernelIhLi1EEvPKT_iPS0_iii,(.L_x_62 - _Z15nppiCopy_kernelIhLi1EEvPKT_iPS0_iii)
        .other          _Z15nppiCopy_kernelIhLi1EEvPKT_iPS0_iii,@"STO_CUDA_ENTRY STV_DEFAULT"
_Z15nppiCopy_kernelIhLi1EEvPKT_iPS0_iii:
.text._Z15nppiCopy_kernelIhLi1EEvPKT_iPS0_iii:
        /* <DEDUP_REMOVED lines=15> */
[--C-:B------:R-:W-:Y:S01]  /*00f0*/  SHF.R.S32.HI R6, RZ, 0x1f, R4.reuse ;  /* 0x0000001fff067819 */ /* 0x100fe20000011404 */
[----:B------:R-:W1:Y:S01]  /*0100*/  LDCU.64 UR8, c[0x0][0x380] ;  /* 0x00007000ff0877ac */ /* 0x000e620008000a00 */
[----:B------:R-:W2:Y:S01]  /*0110*/  LDCU.64 UR4, c[0x0][0x358] ;  /* 0x00006b00ff0477ac */ /* 0x000ea20008000a00 */
[----:B0-----:R-:W-:Y:S01]  /*0120*/  IMAD R3, R0, UR6, RZ ;  /* 0x0000000600037c24 */ /* 0x001fe2000f8e02ff */
[----:B------:R-:W0:Y:S04]  /*0130*/  LDCU UR6, c[0x0][0x398] ;  /* 0x00007300ff0677ac */ /* 0x000e280008000800 */
[----:B------:R-:W-:Y:S02]  /*0140*/  SHF.R.S32.HI R5, RZ, 0x1f, R3 ;  /* 0x0000001fff057819 */ /* 0x000fe40000011403 */
[----:B-1----:R-:W-:-:S04]  /*0150*/  IADD3 R2, P0, P1, R3, UR8, R4 ;  /* 0x0000000803027c10 */ /* 0x002fc8000f91e004 */
[----:B------:R-:W-:Y:S01]  /*0160*/  IADD3.X R3, PT, PT, R5, UR9, R6, P0, P1 ;  /* 0x0000000905037c10 */ /* 0x000fe200087e2406 */
[----:B------:R-:W1:Y:S05]  /*0170*/  LDCU.64 UR8, c[0x0][0x390] ;  /* 0x00007200ff0877ac */ /* 0x000e6a0008000a00 */
[----:B--2---:R-:W2:Y:S01]  /*0180*/  LDG.E.U8 R3, desc[UR4][R2.64] ;  /* 0x0000000402037981 */ /* 0x004ea2000c1e1100 */
[----:B0-----:R-:W-:-:S05]  /*0190*/  IMAD R5, R0, UR6, RZ ;  /* 0x0000000600057c24 */ /* 0x001fca000f8e02ff */
[----:B-1----:R-:W-:Y:S02]  /*01a0*/  IADD3 R4, P0, P1, R5, UR8, R4 ;  /* 0x0000000805047c10 */ /* 0x002fe4000f91e004 */
[----:B------:R-:W-:-:S04]  /*01b0*/  SHF.R.S32.HI R5, RZ, 0x1f, R5 ;  /* 0x0000001fff057819 */ /* 0x000fc80000011405 */
[----:B------:R-:W-:-:S05]  /*01c0*/  IADD3.X R5, PT, PT, R5, UR9, R6, P0, P1 ;  /* 0x0000000905057c10 */ /* 0x000fca00087e2406 */
[----:B--2---:R-:W-:Y:S01]  /*01d0*/  STG.E.U8 desc[UR4][R4.64], R3 ;  /* 0x0000000304007986 */ /* 0x004fe2000c101104 */
[----:B------:R-:W-:Y:S05]  /*01e0*/  EXIT ;  /* 0x000000000000794d */ /* 0x000fea0003800000 */
.L_x_30:
        /* <DEDUP_REMOVED lines=9> */
.L_x_62:


//--------------------- .text._Z33nppiCopy_8u_C4R_vectorized_kernelPKhiPhiii --------------------------
	.section	.text._Z33nppiCopy_8u_C4R_vectorized_kernelPKhiPhiii,"ax",@progbits
	.align	128
        .global         _Z33nppiCopy_8u_C4R_vectorized_kernelPKhiPhiii
        .type           _Z33nppiCopy_8u_C4R_vectorized_kernelPKhiPhiii,@function
        .size           _Z33nppiCopy_8u_C4R_vectorized_kernelPKhiPhiii,(.L_x_63 - _Z33nppiCopy_8u_C4R_vectorized_kernelPKhiPhiii)
        .other          _Z33nppiCopy_8u_C4R_vectorized_kernelPKhiPhiii,@"STO_CUDA_ENTRY STV_DEFAULT"
_Z33nppiCopy_8u_C4R_vectorized_kernelPKhiPhiii:
.text._Z33nppiCopy_8u_C4R_vectorized_kernelPKhiPhiii:
        /* <DEDUP_REMOVED lines=30> */
.L_x_31:
        /* <DEDUP_REMOVED lines=10> */
.L_x_63:


//--------------------- .nv.shared.reserved.0     --------------------------
	.section	.nv.shared.reserved.0,"aw",@nobits
	.weak		__nv_reservedSMEM_offset_0_alias
	.size		__nv_reservedSMEM_offset_0_alias, 0, 64
	.other		__nv_reservedSMEM_offset_0_alias,@"STO_CUDA_RESERVED_SHARED STV_DEFAULT"
__nv_reservedSMEM_offset_0_alias:
	.zero		0
	.zero		64


//--------------------- .nv.constant0._Z21nppiCopy_PxCxR_kernelIfLi4EEvPKPT_iS1_iii --------------------------
	.section	.nv.constant0._Z21nppiCopy_PxCxR_kernelIfLi4EEvPKPT_iS1_iii,"a",@progbits
	.sectionflags	@""
	.align	4
.nv.constant0._Z21nppiCopy_PxCxR_kernelIfLi4EEvPKPT_iS1_iii:
	.zero		932


//--------------------- .nv.constant0._Z21nppiCopy_PxCxR_kernelItLi4EEvPKPT_iS1_iii --------------------------
	.section	.nv.constant0._Z21nppiCopy_PxCxR_kernelItLi4EEvPKPT_iS1_iii,"a",@progbits
	.sectionflags	@""
	.align	4
.nv.constant0._Z21nppiCopy_PxCxR_kernelItLi4EEvPKPT_iS1_iii:
	.zero		932


//--------------------- .nv.constant0._Z21nppiCopy_PxCxR_kernelIhLi4EEvPKPT_iS1_iii --------------------------
	.section	.nv.constant0._Z21nppiCopy_PxCxR_kernelIhLi4EEvPKPT_iS1_iii,"a",@progbits
	.sectionflags	@""
	.align	4
.nv.constant0._Z21nppiCopy_PxCxR_kernelIhLi4EEvPKPT_iS1_iii:
	.zero		932


//--------------------- .nv.constant0._Z21nppiCopy_PxCxR_kernelIfLi3EEvPKPT_iS1_iii --------------------------
	.section	.nv.constant0._Z21nppiCopy_PxCxR_kernelIfLi3EEvPKPT_iS1_iii,"a",@progbits
	.sectionflags	@""
	.align	4
.nv.constant0._Z21nppiCopy_PxCxR_kernelIfLi3EEvPKPT_iS1_iii:
	.zero		932


//--------------------- .nv.constant0._Z21nppiCopy_PxCxR_kernelIiLi3EEvPKPT_iS1_iii --------------------------
	.section	.nv.constant0._Z21nppiCopy_PxCxR_kernelIiLi3EEvPKPT_iS1_iii,"a",@progbits
	.sectionflags	@""
	.align	4
.nv.constant0._Z21nppiCopy_PxCxR_kernelIiLi3EEvPKPT_iS1_iii:
	.zero		932


//--------------------- .nv.constant0._Z21nppiCopy_PxCxR_kernelIsLi3EEvPKPT_iS1_iii --------------------------
	.section	.nv.constant0._Z21nppiCopy_PxCxR_kernelIsLi3EEvPKPT_iS1_iii,"a",@progbits
	.sectionflags	@""
	.align	4
.nv.constant0._Z21nppiCopy_PxCxR_kernelIsLi3EEvPKPT_iS1_iii:
	.zero		932


//--------------------- .nv.constant0._Z21nppiCopy_PxCxR_kernelItLi3EEvPKPT_iS1_iii --------------------------
	.section	.nv.constant0._Z21nppiCopy_PxCxR_kernelItLi3EEvPKPT_iS1_iii,"a",@progbits
	.sectionflags	@""
	.align	4
.nv.constant0._Z21nppiCopy_PxCxR_kernelItLi3EEvPKPT_iS1_iii:
	.zero		932


//--------------------- .nv.constant0._Z21nppiCopy_PxCxR_kernelIhLi3EEvPKPT_iS1_iii --------------------------
	.section	.nv.constant0._Z21nppiCopy_PxCxR_kernelIhLi3EEvPKPT_iS1_iii,"a",@progbits
	.sectionflags	@""
	.align	4
.nv.constant0._Z21nppiCopy_PxCxR_kernelIhLi3EEvPKPT_iS1_iii:
	.zero		932


//--------------------- .nv.constant0._Z21nppiCopy_CxPxR_kernelIfLi4EEvPKT_iPKPS0_iii --------------------------
	.section	.nv.constant0._Z21nppiCopy_CxPxR_kernelIfLi4EEvPKT_iPKPS0_iii,"a",@progbits
	.sectionflags	@""
	.align	4
.nv.constant0._Z21nppiCopy_CxPxR_kernelIfLi4EEvPKT_iPKPS0_iii:
	.zero		932


//--------------------- .nv.constant0._Z21nppiCopy_CxPxR_kernelItLi4EEvPKT_iPKPS0_iii --------------------------
	.section	.nv.constant0._Z21nppiCopy_CxPxR_kernelItLi4EEvPKT_iPKPS0_iii,"a",@progbits
	.sectionflags	@""
	.align	4
.nv.constant0._Z21nppiCopy_CxPxR_kernelItLi4EEvPKT_iPKPS0_iii:
	.zero		932


//--------------------- .nv.constant0._Z21nppiCopy_CxPxR_kernelIhLi4EEvPKT_iPKPS0_iii --------------------------
	.section	.nv.constant0._Z21nppiCopy_CxPxR_kernelIhLi4EEvPKT_iPKPS0_iii,"a",@progbits
	.sectionflags	@""
	.align	4
.nv.constant0._Z21nppiCopy_CxPxR_kernelIhLi4EEvPKT_iPKPS0_iii:
	.zero		932


//--------------------- .nv.constant0._Z21nppiCopy_CxPxR_kernelIfLi3EEvPKT_iPKPS0_iii --------------------------
	.section	.nv.constant0._Z21nppiCopy_CxPxR_kernelIfLi3EEvPKT_iPKPS0_iii,"a",@progbits
	.sectionflags	@""
	.align	4
.nv.constant0._Z21nppiCopy_CxPxR_kernelIfLi3EEvPKT_iPKPS0_iii:
	.zero		932


//--------------------- .nv.constant0._Z21nppiCopy_CxPxR_kernelIiLi3EEvPKT_iPKPS0_iii --------------------------
	.section	.nv.constant0._Z21nppiCopy_CxPxR_kernelIiLi3EEvPKT_iPKPS0_iii,"a",@progbits
	.sectionflags	@""
	.align	4
.nv.constant0._Z21nppiCopy_CxPxR_kernelIiLi3EEvPKT_iPKPS0_iii:
	.zero		932


//--------------------- .nv.constant0._Z21nppiCopy_CxPxR_kernelIsLi3EEvPKT_iPKPS0_iii --------------------------
	.section	.nv.constant0._Z21nppiCopy_CxPxR_kernelIsLi3EEvPKT_iPKPS0_iii,"a",@progbits
	.sectionflags	@""
	.align	4
.nv.constant0._Z21nppiCopy_CxPxR_kernelIsLi3EEvPKT_iPKPS0_iii:
	.zero		932


//--------------------- .nv.constant0._Z21nppiCopy_CxPxR_kernelItLi3EEvPKT_iPKPS0_iii --------------------------
	.section	.nv.constant0._Z21nppiCopy_CxPxR_kernelItLi3EEvPKT_iPKPS0_iii,"a",@progbits
	.sectionflags	@""
	.align	4
.nv.constant0._Z21nppiCopy_CxPxR_kernelItLi3EEvPKT_iPKPS0_iii:
	.zero		932


//--------------------- .nv.constant0._Z21nppiCopy_CxPxR_kernelIhLi3EEvPKT_iPKPS0_iii --------------------------
	.section	.nv.constant0._Z21nppiCopy_CxPxR_kernelIhLi3EEvPKT_iPKPS0_iii,"a",@progbits
	.sectionflags	@""
	.align	4
.nv.constant0._Z21nppiCopy_CxPxR_kernelIhLi3EEvPKT_iPKPS0_iii:
	.zero		932


//--------------------- .nv.constant0._Z15nppiCopy_kernelIfLi4EEvPKT_iPS0_iii --------------------------
	.section	.nv.constant0._Z15nppiCopy_kernelIfLi4EEvPKT_iPS0_iii,"a",@progbits
	.sectionflags	@""
	.align	4
.nv.constant0._Z15nppiCopy_kernelIfLi4EEvPKT_iPS0_iii:
	.zero		932


//--------------------- .nv.constant0._Z15nppiCopy_kernelIfLi3EEvPKT_iPS0_iii --------------------------
	.section	.nv.constant0._Z15nppiCopy_kernelIfLi3EEvPKT_iPS0_iii,"a",@progbits
	.sectionflags	@""
	.align	4
.nv.constant0._Z15nppiCopy_kernelIfLi3EEvPKT_iPS0_iii:
	.zero		932


//--------------------- .nv.constant0._Z15nppiCopy_kernelIfLi1EEvPKT_iPS0_iii --------------------------
	.section	.nv.constant0._Z15nppiCopy_kernelIfLi1EEvPKT_iPS0_iii,"a",@progbits
	.sectionflags	@""
	.align	4
.nv.constant0._Z15nppiCopy_kernelIfLi1EEvPKT_iPS0_iii:
	.zero		932


//--------------------- .nv.constant0._Z15nppiCopy_kernelIiLi4EEvPKT_iPS0_iii --------------------------
	.section	.nv.constant0._Z15nppiCopy_kernelIiLi4EEvPKT_iPS0_iii,"a",@progbits
	.sectionflags	@""
	.align	4
.nv.constant0._Z15nppiCopy_kernelIiLi4EEvPKT_iPS0_iii:
	.zero		932


//--------------------- .nv.constant0._Z15nppiCopy_kernelIiLi3EEvPKT_iPS0_iii --------------------------
	.section	.nv.constant0._Z15nppiCopy_kernelIiLi3EEvPKT_iPS0_iii,"a",@progbits
	.sectionflags	@""
	.align	4
.nv.constant0._Z15nppiCopy_kernelIiLi3EEvPKT_iPS0_iii:
	.zero		932


//--------------------- .nv.constant0._Z15nppiCopy_kernelIiLi1EEvPKT_iPS0_iii --------------------------
	.section	.nv.constant0._Z15nppiCopy_kernelIiLi1EEvPKT_iPS0_iii,"a",@progbits
	.sectionflags	@""
	.align	4
.nv.constant0._Z15nppiCopy_kernelIiLi1EEvPKT_iPS0_iii:
	.zero		932


//--------------------- .nv.constant0._Z15nppiCopy_kernelIsLi4EEvPKT_iPS0_iii --------------------------
	.section	.nv.constant0._Z15nppiCopy_kernelIsLi4EEvPKT_iPS0_iii,"a",@progbits
	.sectionflags	@""
	.align	4
.nv.constant0._Z15nppiCopy_kernelIsLi4EEvPKT_iPS0_iii:
	.zero		932


//--------------------- .nv.constant0._Z15nppiCopy_kernelIsLi3EEvPKT_iPS0_iii --------------------------
	.section	.nv.constant0._Z15nppiCopy_kernelIsLi3EEvPKT_iPS0_iii,"a",@progbits
	.sectionflags	@""
	.align	4
.nv.constant0._Z15nppiCopy_kernelIsLi3EEvPKT_iPS0_iii:
	.zero		932


//--------------------- .nv.constant0._Z15nppiCopy_kernelIsLi1EEvPKT_iPS0_iii --------------------------
	.section	.nv.constant0._Z15nppiCopy_kernelIsLi1EEvPKT_iPS0_iii,"a",@progbits
	.sectionflags	@""
	.align	4
.nv.constant0._Z15nppiCopy_kernelIsLi1EEvPKT_iPS0_iii:
	.zero		932


//--------------------- .nv.constant0._Z15nppiCopy_kernelItLi4EEvPKT_iPS0_iii --------------------------
	.section	.nv.constant0._Z15nppiCopy_kernelItLi4EEvPKT_iPS0_iii,"a",@progbits
	.sectionflags	@""
	.align	4
.nv.constant0._Z15nppiCopy_kernelItLi4EEvPKT_iPS0_iii:
	.zero		932


//--------------------- .nv.constant0._Z15nppiCopy_kernelItLi3EEvPKT_iPS0_iii --------------------------
	.section	.nv.constant0._Z15nppiCopy_kernelItLi3EEvPKT_iPS0_iii,"a",@progbits
	.sectionflags	@""
	.align	4
.nv.constant0._Z15nppiCopy_kernelItLi3EEvPKT_iPS0_iii:
	.zero		932


//--------------------- .nv.constant0._Z15nppiCopy_kernelItLi1EEvPKT_iPS0_iii --------------------------
	.section	.nv.constant0._Z15nppiCopy_kernelItLi1EEvPKT_iPS0_iii,"a",@progbits
	.sectionflags	@""
	.align	4
.nv.constant0._Z15nppiCopy_kernelItLi1EEvPKT_iPS0_iii:
	.zero		932


//--------------------- .nv.constant0._Z15nppiCopy_kernelIhLi4EEvPKT_iPS0_iii --------------------------
	.section	.nv.constant0._Z15nppiCopy_kernelIhLi4EEvPKT_iPS0_iii,"a",@progbits
	.sectionflags	@""
	.align	4
.nv.constant0._Z15nppiCopy_kernelIhLi4EEvPKT_iPS0_iii:
	.zero		932


//--------------------- .nv.constant0._Z15nppiCopy_kernelIhLi3EEvPKT_iPS0_iii --------------------------
	.section	.nv.constant0._Z15nppiCopy_kernelIhLi3EEvPKT_iPS0_iii,"a",@progbits
	.sectionflags	@""
	.align	4
.nv.constant0._Z15nppiCopy_kernelIhLi3EEvPKT_iPS0_iii:
	.zero		932


//--------------------- .nv.constant0._Z15nppiCopy_kernelIhLi1EEvPKT_iPS0_iii --------------------------
	.section	.nv.constant0._Z15nppiCopy_kernelIhLi1EEvPKT_iPS0_iii,"a",@progbits
	.sectionflags	@""
	.align	4
.nv.constant0._Z15nppiCopy_kernelIhLi1EEvPKT_iPS0_iii:
	.zero		932


//--------------------- .nv.constant0._Z33nppiCopy_8u_C4R_vectorized_kernelPKhiPhiii --------------------------
	.section	.nv.constant0._Z33nppiCopy_8u_C4R_vectorized_kernelPKhiPhiii,"a",@progbits
	.sectionflags	@""
	.align	4
.nv.constant0._Z33nppiCopy_8u_C4R_vectorized_kernelPKhiPhiii:
	.zero		932


//--------------------- SYMBOLS --------------------------

	.type		.nv.reservedSmem.offset0,@object
	.size		.nv.reservedSmem.offset0,0x4
